//
// Generated by NVIDIA NVVM Compiler
//
// Compiler Build ID: CL-36424714
// Cuda compilation tools, release 13.0, V13.0.88
// Based on NVVM 20.0.0
//

.version 9.0
.target sm_100
.address_size 64

	// .globl	_Z9RadixSortILj256ELj1024EEvPfj
// _ZZ9RadixSortILj256ELj1024EEvPfjE9min_value has been demoted
// _ZZ9RadixSortILj256ELj1024EEvPfjE7min_tid has been demoted
// _ZZ9RadixSortILj256ELj1024EEvPfjE8list_idx has been demoted

.visible .entry _Z9RadixSortILj256ELj1024EEvPfj(
	.param .u64 .ptr .align 1 _Z9RadixSortILj256ELj1024EEvPfj_param_0,
	.param .u32 _Z9RadixSortILj256ELj1024EEvPfj_param_1
)
{
	.local .align 16 .b8 	__local_depot0[2064];
	.reg .b64 	%SP;
	.reg .b64 	%SPL;
	.reg .pred 	%p<43>;
	.reg .b32 	%r<308>;
	.reg .b32 	%f<25>;
	.reg .b64 	%rd<150>;
	// demoted variable
	.shared .align 4 .u32 _ZZ9RadixSortILj256ELj1024EEvPfjE9min_value;
	// demoted variable
	.shared .align 4 .u32 _ZZ9RadixSortILj256ELj1024EEvPfjE7min_tid;
	// demoted variable
	.shared .align 4 .b8 _ZZ9RadixSortILj256ELj1024EEvPfjE8list_idx[4096];
	mov.u64 	%SPL, __local_depot0;
	ld.param.u64 	%rd13, [_Z9RadixSortILj256ELj1024EEvPfj_param_0];
	ld.param.u32 	%r48, [_Z9RadixSortILj256ELj1024EEvPfj_param_1];
	cvta.to.global.u64 	%rd1, %rd13;
	add.u64 	%rd2, %SPL, 0;
	add.u64 	%rd3, %SPL, 2048;
	mov.u32 	%r1, %tid.x;
	mov.b32 	%r292, 0;
	mov.u32 	%r2, %ntid.x;
$L__BB0_1:
	mad.lo.s32 	%r50, %r292, %r2, %r1;
	mul.wide.u32 	%rd16, %r50, 4;
	add.s64 	%rd17, %rd1, %rd16;
	ld.global.f32 	%f1, [%rd17];
	mov.b32 	%r51, %f1;
	not.b32 	%r52, %r51;
	abs.f32 	%f2, %f1;
	neg.f32 	%f3, %f2;
	mov.b32 	%r53, %f3;
	setp.lt.s32 	%p1, %r51, 0;
	selp.b32 	%r54, %r52, %r53, %p1;
	mul.wide.u32 	%rd18, %r292, 4;
	add.s64 	%rd19, %rd2, %rd18;
	add.s32 	%r55, %r50, %r2;
	mul.wide.u32 	%rd20, %r55, 4;
	add.s64 	%rd21, %rd1, %rd20;
	ld.global.f32 	%f4, [%rd21];
	mov.b32 	%r56, %f4;
	not.b32 	%r57, %r56;
	abs.f32 	%f5, %f4;
	neg.f32 	%f6, %f5;
	mov.b32 	%r58, %f6;
	setp.lt.s32 	%p2, %r56, 0;
	selp.b32 	%r59, %r57, %r58, %p2;
	add.s32 	%r60, %r55, %r2;
	mul.wide.u32 	%rd22, %r60, 4;
	add.s64 	%rd23, %rd1, %rd22;
	ld.global.f32 	%f7, [%rd23];
	mov.b32 	%r61, %f7;
	not.b32 	%r62, %r61;
	abs.f32 	%f8, %f7;
	neg.f32 	%f9, %f8;
	mov.b32 	%r63, %f9;
	setp.lt.s32 	%p3, %r61, 0;
	selp.b32 	%r64, %r62, %r63, %p3;
	add.s32 	%r65, %r60, %r2;
	mul.wide.u32 	%rd24, %r65, 4;
	add.s64 	%rd25, %rd1, %rd24;
	ld.global.f32 	%f10, [%rd25];
	mov.b32 	%r66, %f10;
	not.b32 	%r67, %r66;
	abs.f32 	%f11, %f10;
	neg.f32 	%f12, %f11;
	mov.b32 	%r68, %f12;
	setp.lt.s32 	%p4, %r66, 0;
	selp.b32 	%r69, %r67, %r68, %p4;
	st.local.v4.u32 	[%rd19], {%r54, %r59, %r64, %r69};
	add.s32 	%r70, %r65, %r2;
	mul.wide.u32 	%rd26, %r70, 4;
	add.s64 	%rd27, %rd1, %rd26;
	ld.global.f32 	%f13, [%rd27];
	mov.b32 	%r71, %f13;
	not.b32 	%r72, %r71;
	abs.f32 	%f14, %f13;
	neg.f32 	%f15, %f14;
	mov.b32 	%r73, %f15;
	setp.lt.s32 	%p5, %r71, 0;
	selp.b32 	%r74, %r72, %r73, %p5;
	add.s32 	%r75, %r70, %r2;
	mul.wide.u32 	%rd28, %r75, 4;
	add.s64 	%rd29, %rd1, %rd28;
	ld.global.f32 	%f16, [%rd29];
	mov.b32 	%r76, %f16;
	not.b32 	%r77, %r76;
	abs.f32 	%f17, %f16;
	neg.f32 	%f18, %f17;
	mov.b32 	%r78, %f18;
	setp.lt.s32 	%p6, %r76, 0;
	selp.b32 	%r79, %r77, %r78, %p6;
	add.s32 	%r80, %r75, %r2;
	mul.wide.u32 	%rd30, %r80, 4;
	add.s64 	%rd31, %rd1, %rd30;
	ld.global.f32 	%f19, [%rd31];
	mov.b32 	%r81, %f19;
	not.b32 	%r82, %r81;
	abs.f32 	%f20, %f19;
	neg.f32 	%f21, %f20;
	mov.b32 	%r83, %f21;
	setp.lt.s32 	%p7, %r81, 0;
	selp.b32 	%r84, %r82, %r83, %p7;
	add.s32 	%r85, %r80, %r2;
	mul.wide.u32 	%rd32, %r85, 4;
	add.s64 	%rd33, %rd1, %rd32;
	ld.global.f32 	%f22, [%rd33];
	mov.b32 	%r86, %f22;
	not.b32 	%r87, %r86;
	abs.f32 	%f23, %f22;
	neg.f32 	%f24, %f23;
	mov.b32 	%r88, %f24;
	setp.lt.s32 	%p8, %r86, 0;
	selp.b32 	%r89, %r87, %r88, %p8;
	st.local.v4.u32 	[%rd19+16], {%r74, %r79, %r84, %r89};
	add.s32 	%r292, %r292, 8;
	setp.ne.s32 	%p9, %r292, 256;
	@%p9 bra 	$L__BB0_1;
	bar.sync 	0;
	add.s64 	%rd4, %rd2, 32;
	mov.b32 	%r293, 0;
$L__BB0_3:
	mov.b32 	%r294, 0;
	st.local.v2.u32 	[%rd3], {%r294, %r294};
	mov.u64 	%rd147, %rd4;
$L__BB0_4:
	ld.local.u32 	%r92, [%rd147+-32];
	shr.u32 	%r93, %r92, %r293;
	shl.b32 	%r94, %r93, 2;
	cvt.u64.u32 	%rd34, %r94;
	and.b64  	%rd35, %rd34, 4;
	add.s64 	%rd36, %rd3, %rd35;
	ld.local.u32 	%r95, [%rd36];
	shl.b32 	%r96, %r93, 8;
	and.b32  	%r97, %r96, 256;
	add.s32 	%r98, %r97, %r95;
	mul.wide.u32 	%rd37, %r98, 4;
	add.s64 	%rd38, %rd2, %rd37;
	st.local.u32 	[%rd38], %r92;
	add.s32 	%r99, %r95, 1;
	st.local.u32 	[%rd36], %r99;
	ld.local.u32 	%r100, [%rd147+-28];
	shr.u32 	%r101, %r100, %r293;
	shl.b32 	%r102, %r101, 2;
	cvt.u64.u32 	%rd39, %r102;
	and.b64  	%rd40, %rd39, 4;
	add.s64 	%rd41, %rd3, %rd40;
	ld.local.u32 	%r103, [%rd41];
	shl.b32 	%r104, %r101, 8;
	and.b32  	%r105, %r104, 256;
	add.s32 	%r106, %r105, %r103;
	mul.wide.u32 	%rd42, %r106, 4;
	add.s64 	%rd43, %rd2, %rd42;
	st.local.u32 	[%rd43], %r100;
	add.s32 	%r107, %r103, 1;
	st.local.u32 	[%rd41], %r107;
	ld.local.u32 	%r108, [%rd147+-24];
	shr.u32 	%r109, %r108, %r293;
	shl.b32 	%r110, %r109, 2;
	cvt.u64.u32 	%rd44, %r110;
	and.b64  	%rd45, %rd44, 4;
	add.s64 	%rd46, %rd3, %rd45;
	ld.local.u32 	%r111, [%rd46];
	shl.b32 	%r112, %r109, 8;
	and.b32  	%r113, %r112, 256;
	add.s32 	%r114, %r113, %r111;
	mul.wide.u32 	%rd47, %r114, 4;
	add.s64 	%rd48, %rd2, %rd47;
	st.local.u32 	[%rd48], %r108;
	add.s32 	%r115, %r111, 1;
	st.local.u32 	[%rd46], %r115;
	ld.local.u32 	%r116, [%rd147+-20];
	shr.u32 	%r117, %r116, %r293;
	shl.b32 	%r118, %r117, 2;
	cvt.u64.u32 	%rd49, %r118;
	and.b64  	%rd50, %rd49, 4;
	add.s64 	%rd51, %rd3, %rd50;
	ld.local.u32 	%r119, [%rd51];
	shl.b32 	%r120, %r117, 8;
	and.b32  	%r121, %r120, 256;
	add.s32 	%r122, %r121, %r119;
	mul.wide.u32 	%rd52, %r122, 4;
	add.s64 	%rd53, %rd2, %rd52;
	st.local.u32 	[%rd53], %r116;
	add.s32 	%r123, %r119, 1;
	st.local.u32 	[%rd51], %r123;
	ld.local.u32 	%r124, [%rd147+-16];
	shr.u32 	%r125, %r124, %r293;
	shl.b32 	%r126, %r125, 2;
	cvt.u64.u32 	%rd54, %r126;
	and.b64  	%rd55, %rd54, 4;
	add.s64 	%rd56, %rd3, %rd55;
	ld.local.u32 	%r127, [%rd56];
	shl.b32 	%r128, %r125, 8;
	and.b32  	%r129, %r128, 256;
	add.s32 	%r130, %r129, %r127;
	mul.wide.u32 	%rd57, %r130, 4;
	add.s64 	%rd58, %rd2, %rd57;
	st.local.u32 	[%rd58], %r124;
	add.s32 	%r131, %r127, 1;
	st.local.u32 	[%rd56], %r131;
	ld.local.u32 	%r132, [%rd147+-12];
	shr.u32 	%r133, %r132, %r293;
	shl.b32 	%r134, %r133, 2;
	cvt.u64.u32 	%rd59, %r134;
	and.b64  	%rd60, %rd59, 4;
	add.s64 	%rd61, %rd3, %rd60;
	ld.local.u32 	%r135, [%rd61];
	shl.b32 	%r136, %r133, 8;
	and.b32  	%r137, %r136, 256;
	add.s32 	%r138, %r137, %r135;
	mul.wide.u32 	%rd62, %r138, 4;
	add.s64 	%rd63, %rd2, %rd62;
	st.local.u32 	[%rd63], %r132;
	add.s32 	%r139, %r135, 1;
	st.local.u32 	[%rd61], %r139;
	ld.local.u32 	%r140, [%rd147+-8];
	shr.u32 	%r141, %r140, %r293;
	shl.b32 	%r142, %r141, 2;
	cvt.u64.u32 	%rd64, %r142;
	and.b64  	%rd65, %rd64, 4;
	add.s64 	%rd66, %rd3, %rd65;
	ld.local.u32 	%r143, [%rd66];
	shl.b32 	%r144, %r141, 8;
	and.b32  	%r145, %r144, 256;
	add.s32 	%r146, %r145, %r143;
	mul.wide.u32 	%rd67, %r146, 4;
	add.s64 	%rd68, %rd2, %rd67;
	st.local.u32 	[%rd68], %r140;
	add.s32 	%r147, %r143, 1;
	st.local.u32 	[%rd66], %r147;
	ld.local.u32 	%r148, [%rd147+-4];
	shr.u32 	%r149, %r148, %r293;
	shl.b32 	%r150, %r149, 2;
	cvt.u64.u32 	%rd69, %r150;
	and.b64  	%rd70, %rd69, 4;
	add.s64 	%rd71, %rd3, %rd70;
	ld.local.u32 	%r151, [%rd71];
	shl.b32 	%r152, %r149, 8;
	and.b32  	%r153, %r152, 256;
	add.s32 	%r154, %r153, %r151;
	mul.wide.u32 	%rd72, %r154, 4;
	add.s64 	%rd73, %rd2, %rd72;
	st.local.u32 	[%rd73], %r148;
	add.s32 	%r155, %r151, 1;
	st.local.u32 	[%rd71], %r155;
	ld.local.u32 	%r156, [%rd147];
	shr.u32 	%r157, %r156, %r293;
	shl.b32 	%r158, %r157, 2;
	cvt.u64.u32 	%rd74, %r158;
	and.b64  	%rd75, %rd74, 4;
	add.s64 	%rd76, %rd3, %rd75;
	ld.local.u32 	%r159, [%rd76];
	shl.b32 	%r160, %r157, 8;
	and.b32  	%r161, %r160, 256;
	add.s32 	%r162, %r161, %r159;
	mul.wide.u32 	%rd77, %r162, 4;
	add.s64 	%rd78, %rd2, %rd77;
	st.local.u32 	[%rd78], %r156;
	add.s32 	%r163, %r159, 1;
	st.local.u32 	[%rd76], %r163;
	ld.local.u32 	%r164, [%rd147+4];
	shr.u32 	%r165, %r164, %r293;
	shl.b32 	%r166, %r165, 2;
	cvt.u64.u32 	%rd79, %r166;
	and.b64  	%rd80, %rd79, 4;
	add.s64 	%rd81, %rd3, %rd80;
	ld.local.u32 	%r167, [%rd81];
	shl.b32 	%r168, %r165, 8;
	and.b32  	%r169, %r168, 256;
	add.s32 	%r170, %r169, %r167;
	mul.wide.u32 	%rd82, %r170, 4;
	add.s64 	%rd83, %rd2, %rd82;
	st.local.u32 	[%rd83], %r164;
	add.s32 	%r171, %r167, 1;
	st.local.u32 	[%rd81], %r171;
	ld.local.u32 	%r172, [%rd147+8];
	shr.u32 	%r173, %r172, %r293;
	shl.b32 	%r174, %r173, 2;
	cvt.u64.u32 	%rd84, %r174;
	and.b64  	%rd85, %rd84, 4;
	add.s64 	%rd86, %rd3, %rd85;
	ld.local.u32 	%r175, [%rd86];
	shl.b32 	%r176, %r173, 8;
	and.b32  	%r177, %r176, 256;
	add.s32 	%r178, %r177, %r175;
	mul.wide.u32 	%rd87, %r178, 4;
	add.s64 	%rd88, %rd2, %rd87;
	st.local.u32 	[%rd88], %r172;
	add.s32 	%r179, %r175, 1;
	st.local.u32 	[%rd86], %r179;
	ld.local.u32 	%r180, [%rd147+12];
	shr.u32 	%r181, %r180, %r293;
	shl.b32 	%r182, %r181, 2;
	cvt.u64.u32 	%rd89, %r182;
	and.b64  	%rd90, %rd89, 4;
	add.s64 	%rd91, %rd3, %rd90;
	ld.local.u32 	%r183, [%rd91];
	shl.b32 	%r184, %r181, 8;
	and.b32  	%r185, %r184, 256;
	add.s32 	%r186, %r185, %r183;
	mul.wide.u32 	%rd92, %r186, 4;
	add.s64 	%rd93, %rd2, %rd92;
	st.local.u32 	[%rd93], %r180;
	add.s32 	%r187, %r183, 1;
	st.local.u32 	[%rd91], %r187;
	ld.local.u32 	%r188, [%rd147+16];
	shr.u32 	%r189, %r188, %r293;
	shl.b32 	%r190, %r189, 2;
	cvt.u64.u32 	%rd94, %r190;
	and.b64  	%rd95, %rd94, 4;
	add.s64 	%rd96, %rd3, %rd95;
	ld.local.u32 	%r191, [%rd96];
	shl.b32 	%r192, %r189, 8;
	and.b32  	%r193, %r192, 256;
	add.s32 	%r194, %r193, %r191;
	mul.wide.u32 	%rd97, %r194, 4;
	add.s64 	%rd98, %rd2, %rd97;
	st.local.u32 	[%rd98], %r188;
	add.s32 	%r195, %r191, 1;
	st.local.u32 	[%rd96], %r195;
	ld.local.u32 	%r196, [%rd147+20];
	shr.u32 	%r197, %r196, %r293;
	shl.b32 	%r198, %r197, 2;
	cvt.u64.u32 	%rd99, %r198;
	and.b64  	%rd100, %rd99, 4;
	add.s64 	%rd101, %rd3, %rd100;
	ld.local.u32 	%r199, [%rd101];
	shl.b32 	%r200, %r197, 8;
	and.b32  	%r201, %r200, 256;
	add.s32 	%r202, %r201, %r199;
	mul.wide.u32 	%rd102, %r202, 4;
	add.s64 	%rd103, %rd2, %rd102;
	st.local.u32 	[%rd103], %r196;
	add.s32 	%r203, %r199, 1;
	st.local.u32 	[%rd101], %r203;
	ld.local.u32 	%r204, [%rd147+24];
	shr.u32 	%r205, %r204, %r293;
	shl.b32 	%r206, %r205, 2;
	cvt.u64.u32 	%rd104, %r206;
	and.b64  	%rd105, %rd104, 4;
	add.s64 	%rd106, %rd3, %rd105;
	ld.local.u32 	%r207, [%rd106];
	shl.b32 	%r208, %r205, 8;
	and.b32  	%r209, %r208, 256;
	add.s32 	%r210, %r209, %r207;
	mul.wide.u32 	%rd107, %r210, 4;
	add.s64 	%rd108, %rd2, %rd107;
	st.local.u32 	[%rd108], %r204;
	add.s32 	%r211, %r207, 1;
	st.local.u32 	[%rd106], %r211;
	ld.local.u32 	%r212, [%rd147+28];
	shr.u32 	%r213, %r212, %r293;
	shl.b32 	%r214, %r213, 2;
	cvt.u64.u32 	%rd109, %r214;
	and.b64  	%rd110, %rd109, 4;
	add.s64 	%rd111, %rd3, %rd110;
	ld.local.u32 	%r215, [%rd111];
	shl.b32 	%r216, %r213, 8;
	and.b32  	%r217, %r216, 256;
	add.s32 	%r218, %r217, %r215;
	mul.wide.u32 	%rd112, %r218, 4;
	add.s64 	%rd113, %rd2, %rd112;
	st.local.u32 	[%rd113], %r212;
	add.s32 	%r219, %r215, 1;
	st.local.u32 	[%rd111], %r219;
	add.s32 	%r294, %r294, 16;
	add.s64 	%rd147, %rd147, 64;
	setp.eq.s32 	%p10, %r294, 256;
	@%p10 bra 	$L__BB0_5;
	bra.uni 	$L__BB0_4;
$L__BB0_5:
	ld.local.u32 	%r6, [%rd3+4];
	setp.eq.s32 	%p11, %r6, 0;
	@%p11 bra 	$L__BB0_13;
	ld.local.u32 	%r7, [%rd3];
	and.b32  	%r8, %r6, 3;
	setp.lt.u32 	%p12, %r6, 4;
	mov.b32 	%r296, 0;
	@%p12 bra 	$L__BB0_9;
	and.b32  	%r296, %r6, -4;
	mov.b32 	%r295, 0;
$L__BB0_8:
	add.s32 	%r222, %r295, 256;
	mul.wide.u32 	%rd114, %r222, 4;
	add.s64 	%rd115, %rd2, %rd114;
	ld.local.u32 	%r223, [%rd115];
	add.s32 	%r224, %r7, %r295;
	mul.wide.u32 	%rd116, %r224, 4;
	add.s64 	%rd117, %rd2, %rd116;
	st.local.u32 	[%rd117], %r223;
	ld.local.u32 	%r225, [%rd115+4];
	add.s32 	%r226, %r224, 1;
	mul.wide.u32 	%rd118, %r226, 4;
	add.s64 	%rd119, %rd2, %rd118;
	st.local.u32 	[%rd119], %r225;
	ld.local.u32 	%r227, [%rd115+8];
	add.s32 	%r228, %r224, 2;
	mul.wide.u32 	%rd120, %r228, 4;
	add.s64 	%rd121, %rd2, %rd120;
	st.local.u32 	[%rd121], %r227;
	ld.local.u32 	%r229, [%rd115+12];
	add.s32 	%r230, %r224, 3;
	mul.wide.u32 	%rd122, %r230, 4;
	add.s64 	%rd123, %rd2, %rd122;
	st.local.u32 	[%rd123], %r229;
	add.s32 	%r295, %r295, 4;
	setp.ne.s32 	%p13, %r295, %r296;
	@%p13 bra 	$L__BB0_8;
$L__BB0_9:
	setp.eq.s32 	%p14, %r8, 0;
	@%p14 bra 	$L__BB0_13;
	add.s32 	%r231, %r296, 256;
	mul.wide.u32 	%rd124, %r231, 4;
	add.s64 	%rd125, %rd2, %rd124;
	ld.local.u32 	%r232, [%rd125];
	add.s32 	%r15, %r7, %r296;
	mul.wide.u32 	%rd126, %r15, 4;
	add.s64 	%rd127, %rd2, %rd126;
	st.local.u32 	[%rd127], %r232;
	setp.eq.s32 	%p15, %r8, 1;
	@%p15 bra 	$L__BB0_13;
	add.s32 	%r233, %r296, 257;
	mul.wide.u32 	%rd128, %r233, 4;
	add.s64 	%rd129, %rd2, %rd128;
	ld.local.u32 	%r234, [%rd129];
	add.s32 	%r235, %r15, 1;
	mul.wide.u32 	%rd130, %r235, 4;
	add.s64 	%rd131, %rd2, %rd130;
	st.local.u32 	[%rd131], %r234;
	setp.eq.s32 	%p16, %r8, 2;
	@%p16 bra 	$L__BB0_13;
	add.s32 	%r236, %r296, 258;
	mul.wide.u32 	%rd132, %r236, 4;
	add.s64 	%rd133, %rd2, %rd132;
	ld.local.u32 	%r237, [%rd133];
	add.s32 	%r238, %r15, 2;
	mul.wide.u32 	%rd134, %r238, 4;
	add.s64 	%rd135, %rd2, %rd134;
	st.local.u32 	[%rd135], %r237;
$L__BB0_13:
	add.s32 	%r293, %r293, 1;
	setp.ne.s32 	%p17, %r293, 32;
	@%p17 bra 	$L__BB0_3;
	shl.b32 	%r239, %r1, 2;
	mov.u32 	%r240, _ZZ9RadixSortILj256ELj1024EEvPfjE8list_idx;
	add.s32 	%r17, %r240, %r239;
	mov.b32 	%r241, 0;
	st.shared.u32 	[%r17], %r241;
	bar.sync 	0;
	setp.eq.s32 	%p18, %r48, 0;
	@%p18 bra 	$L__BB0_51;
	and.b32  	%r18, %r48, 3;
	setp.lt.u32 	%p19, %r48, 4;
	mov.b32 	%r305, 0;
	@%p19 bra 	$L__BB0_42;
	and.b32  	%r305, %r48, -4;
	neg.s32 	%r297, %r305;
	add.s64 	%rd148, %rd1, 8;
$L__BB0_17:
	ld.shared.u32 	%r22, [%r17];
	setp.gt.u32 	%p20, %r22, 255;
	mov.b32 	%r298, -1;
	@%p20 bra 	$L__BB0_19;
	mul.wide.u32 	%rd136, %r22, 4;
	add.s64 	%rd137, %rd2, %rd136;
	ld.local.u32 	%r298, [%rd137];
$L__BB0_19:
	bar.sync 	0;
	mov.b32 	%r244, -1;
	st.shared.u32 	[_ZZ9RadixSortILj256ELj1024EEvPfjE7min_tid], %r244;
	st.shared.u32 	[_ZZ9RadixSortILj256ELj1024EEvPfjE9min_value], %r244;
	atom.shared.min.u32 	%r245, [_ZZ9RadixSortILj256ELj1024EEvPfjE9min_value], %r298;
	bar.sync 	0;
	ld.shared.u32 	%r246, [_ZZ9RadixSortILj256ELj1024EEvPfjE9min_value];
	setp.ne.s32 	%p21, %r246, %r298;
	@%p21 bra 	$L__BB0_21;
	atom.shared.min.u32 	%r247, [_ZZ9RadixSortILj256ELj1024EEvPfjE7min_tid], %r1;
$L__BB0_21:
	bar.sync 	0;
	ld.shared.u32 	%r248, [_ZZ9RadixSortILj256ELj1024EEvPfjE7min_tid];
	setp.ne.s32 	%p22, %r248, %r1;
	ld.shared.u32 	%r299, [%r17];
	@%p22 bra 	$L__BB0_23;
	add.s32 	%r299, %r299, 1;
	st.shared.u32 	[%r17], %r299;
	ld.shared.u32 	%r249, [_ZZ9RadixSortILj256ELj1024EEvPfjE9min_value];
	setp.gt.s32 	%p23, %r249, -1;
	selp.b32 	%r250, -1, -2147483648, %p23;
	xor.b32  	%r251, %r250, %r249;
	st.global.u32 	[%rd148+-8], %r251;
$L__BB0_23:
	setp.gt.u32 	%p24, %r299, 255;
	mov.b32 	%r300, -1;
	@%p24 bra 	$L__BB0_25;
	mul.wide.u32 	%rd138, %r299, 4;
	add.s64 	%rd139, %rd2, %rd138;
	ld.local.u32 	%r300, [%rd139];
$L__BB0_25:
	bar.sync 	0;
	mov.b32 	%r253, -1;
	st.shared.u32 	[_ZZ9RadixSortILj256ELj1024EEvPfjE7min_tid], %r253;
	st.shared.u32 	[_ZZ9RadixSortILj256ELj1024EEvPfjE9min_value], %r253;
	atom.shared.min.u32 	%r254, [_ZZ9RadixSortILj256ELj1024EEvPfjE9min_value], %r300;
	bar.sync 	0;
	ld.shared.u32 	%r255, [_ZZ9RadixSortILj256ELj1024EEvPfjE9min_value];
	setp.ne.s32 	%p25, %r255, %r300;
	@%p25 bra 	$L__BB0_27;
	atom.shared.min.u32 	%r256, [_ZZ9RadixSortILj256ELj1024EEvPfjE7min_tid], %r1;
$L__BB0_27:
	bar.sync 	0;
	ld.shared.u32 	%r257, [_ZZ9RadixSortILj256ELj1024EEvPfjE7min_tid];
	setp.ne.s32 	%p26, %r257, %r1;
	ld.shared.u32 	%r301, [%r17];
	@%p26 bra 	$L__BB0_29;
	add.s32 	%r301, %r301, 1;
	st.shared.u32 	[%r17], %r301;
	ld.shared.u32 	%r258, [_ZZ9RadixSortILj256ELj1024EEvPfjE9min_value];
	setp.gt.s32 	%p27, %r258, -1;
	selp.b32 	%r259, -1, -2147483648, %p27;
	xor.b32  	%r260, %r259, %r258;
	st.global.u32 	[%rd148+-4], %r260;
$L__BB0_29:
	setp.gt.u32 	%p28, %r301, 255;
	mov.b32 	%r302, -1;
	@%p28 bra 	$L__BB0_31;
	mul.wide.u32 	%rd140, %r301, 4;
	add.s64 	%rd141, %rd2, %rd140;
	ld.local.u32 	%r302, [%rd141];
$L__BB0_31:
	bar.sync 	0;
	mov.b32 	%r262, -1;
	st.shared.u32 	[_ZZ9RadixSortILj256ELj1024EEvPfjE7min_tid], %r262;
	st.shared.u32 	[_ZZ9RadixSortILj256ELj1024EEvPfjE9min_value], %r262;
	atom.shared.min.u32 	%r263, [_ZZ9RadixSortILj256ELj1024EEvPfjE9min_value], %r302;
	bar.sync 	0;
	ld.shared.u32 	%r264, [_ZZ9RadixSortILj256ELj1024EEvPfjE9min_value];
	setp.ne.s32 	%p29, %r264, %r302;
	@%p29 bra 	$L__BB0_33;
	atom.shared.min.u32 	%r265, [_ZZ9RadixSortILj256ELj1024EEvPfjE7min_tid], %r1;
$L__BB0_33:
	bar.sync 	0;
	ld.shared.u32 	%r266, [_ZZ9RadixSortILj256ELj1024EEvPfjE7min_tid];
	setp.ne.s32 	%p30, %r266, %r1;
	ld.shared.u32 	%r303, [%r17];
	@%p30 bra 	$L__BB0_35;
	add.s32 	%r303, %r303, 1;
	st.shared.u32 	[%r17], %r303;
	ld.shared.u32 	%r267, [_ZZ9RadixSortILj256ELj1024EEvPfjE9min_value];
	setp.gt.s32 	%p31, %r267, -1;
	selp.b32 	%r268, -1, -2147483648, %p31;
	xor.b32  	%r269, %r268, %r267;
	st.global.u32 	[%rd148], %r269;
$L__BB0_35:
	setp.gt.u32 	%p32, %r303, 255;
	mov.b32 	%r304, -1;
	@%p32 bra 	$L__BB0_37;
	mul.wide.u32 	%rd142, %r303, 4;
	add.s64 	%rd143, %rd2, %rd142;
	ld.local.u32 	%r304, [%rd143];
$L__BB0_37:
	bar.sync 	0;
	mov.b32 	%r271, -1;
	st.shared.u32 	[_ZZ9RadixSortILj256ELj1024EEvPfjE7min_tid], %r271;
	st.shared.u32 	[_ZZ9RadixSortILj256ELj1024EEvPfjE9min_value], %r271;
	atom.shared.min.u32 	%r272, [_ZZ9RadixSortILj256ELj1024EEvPfjE9min_value], %r304;
	bar.sync 	0;
	ld.shared.u32 	%r273, [_ZZ9RadixSortILj256ELj1024EEvPfjE9min_value];
	setp.ne.s32 	%p33, %r273, %r304;
	@%p33 bra 	$L__BB0_39;
	atom.shared.min.u32 	%r274, [_ZZ9RadixSortILj256ELj1024EEvPfjE7min_tid], %r1;
$L__BB0_39:
	bar.sync 	0;
	ld.shared.u32 	%r275, [_ZZ9RadixSortILj256ELj1024EEvPfjE7min_tid];
	setp.ne.s32 	%p34, %r275, %r1;
	@%p34 bra 	$L__BB0_41;
	ld.shared.u32 	%r276, [%r17];
	add.s32 	%r277, %r276, 1;
	st.shared.u32 	[%r17], %r277;
	ld.shared.u32 	%r278, [_ZZ9RadixSortILj256ELj1024EEvPfjE9min_value];
	setp.gt.s32 	%p35, %r278, -1;
	selp.b32 	%r279, -1, -2147483648, %p35;
	xor.b32  	%r280, %r279, %r278;
	st.global.u32 	[%rd148+4], %r280;
$L__BB0_41:
	add.s32 	%r297, %r297, 4;
	add.s64 	%rd148, %rd148, 16;
	setp.ne.s32 	%p36, %r297, 0;
	@%p36 bra 	$L__BB0_17;
$L__BB0_42:
	setp.eq.s32 	%p37, %r18, 0;
	@%p37 bra 	$L__BB0_51;
	mul.wide.u32 	%rd144, %r305, 4;
	add.s64 	%rd149, %rd1, %rd144;
	neg.s32 	%r306, %r18;
$L__BB0_44:
	.pragma "nounroll";
	ld.shared.u32 	%r44, [%r17];
	setp.gt.u32 	%p38, %r44, 255;
	mov.b32 	%r307, -1;
	@%p38 bra 	$L__BB0_46;
	mul.wide.u32 	%rd145, %r44, 4;
	add.s64 	%rd146, %rd2, %rd145;
	ld.local.u32 	%r307, [%rd146];
$L__BB0_46:
	bar.sync 	0;
	mov.b32 	%r282, -1;
	st.shared.u32 	[_ZZ9RadixSortILj256ELj1024EEvPfjE7min_tid], %r282;
	st.shared.u32 	[_ZZ9RadixSortILj256ELj1024EEvPfjE9min_value], %r282;
	atom.shared.min.u32 	%r283, [_ZZ9RadixSortILj256ELj1024EEvPfjE9min_value], %r307;
	bar.sync 	0;
	ld.shared.u32 	%r284, [_ZZ9RadixSortILj256ELj1024EEvPfjE9min_value];
	setp.ne.s32 	%p39, %r284, %r307;
	@%p39 bra 	$L__BB0_48;
	atom.shared.min.u32 	%r285, [_ZZ9RadixSortILj256ELj1024EEvPfjE7min_tid], %r1;
$L__BB0_48:
	bar.sync 	0;
	ld.shared.u32 	%r286, [_ZZ9RadixSortILj256ELj1024EEvPfjE7min_tid];
	setp.ne.s32 	%p40, %r286, %r1;
	@%p40 bra 	$L__BB0_50;
	ld.shared.u32 	%r287, [%r17];
	add.s32 	%r288, %r287, 1;
	st.shared.u32 	[%r17], %r288;
	ld.shared.u32 	%r289, [_ZZ9RadixSortILj256ELj1024EEvPfjE9min_value];
	setp.gt.s32 	%p41, %r289, -1;
	selp.b32 	%r290, -1, -2147483648, %p41;
	xor.b32  	%r291, %r290, %r289;
	st.global.u32 	[%rd149], %r291;
$L__BB0_50:
	add.s64 	%rd149, %rd149, 4;
	add.s32 	%r306, %r306, 1;
	setp.ne.s32 	%p42, %r306, 0;
	@%p42 bra 	$L__BB0_44;
$L__BB0_51:
	ret;

}


// ===== COMPILED SASS (sm_100) =====

	.target	sm_100

	.elftype	@"ET_EXEC"


//--------------------- .note.nv.tkinfo           --------------------------
	.section	.note.nv.tkinfo,"",@"SHT_NOTE"
	.sectionflags	@"SHF_NOTE_NV_TKINFO"
	.tkinfo
        /*0018*/ 	.word	0x00000002
        /*0030*/ 	.string	""
        /*0030*/ 	.string	"ptxas"
        /*0030*/ 	.string	"Cuda compilation tools, release 13.0, V13.0.88"
        /*0030*/ 	.string	"Build cuda_13.0.r13.0/compiler.36424714_0"
        /*0030*/ 	.string	"-arch sm_100 -m 64 "



//--------------------- .note.nv.cuinfo           --------------------------
	.section	.note.nv.cuinfo,"",@"SHT_NOTE"
	.sectionflags	@"SHF_NOTE_NV_CUINFO"
        /*0018*/ 	.short	0x0002
        /*001a*/ 	.short	0x0064
        /*001c*/ 	.short	0x0082
	.zero		2


//--------------------- .nv.info                  --------------------------
	.section	.nv.info,"",@"SHT_CUDA_INFO"
	.align	4


	//----- nvinfo : EIATTR_REGCOUNT
	.align		4
        /*0000*/ 	.byte	0x04, 0x2f
        /*0002*/ 	.short	(.L_1 - .L_0)
	.align		4
.L_0:
        /*0004*/ 	.word	index@(_Z9RadixSortILj256ELj1024EEvPfj)
        /*0008*/ 	.word	0x00000020


	//----- nvinfo : EIATTR_FRAME_SIZE
	.align		4
.L_1:
        /*000c*/ 	.byte	0x04, 0x11
        /*000e*/ 	.short	(.L_3 - .L_2)
	.align		4
.L_2:
        /*0010*/ 	.word	index@(_Z9RadixSortILj256ELj1024EEvPfj)
        /*0014*/ 	.word	0x00000810


	//----- nvinfo : EIATTR_MIN_STACK_SIZE
	.align		4
.L_3:
        /*0018*/ 	.byte	0x04, 0x12
        /*001a*/ 	.short	(.L_5 - .L_4)
	.align		4
.L_4:
        /*001c*/ 	.word	index@(_Z9RadixSortILj256ELj1024EEvPfj)
        /*0020*/ 	.word	0x00000810
.L_5:


//--------------------- .nv.compat                --------------------------
	.section	.nv.compat,"",@"SHT_CUDA_COMPAT_INFO"
	.align	4
        /*0000*/ 	.byte	0x02, 0x09, 0x00, 0x00, 0x02, 0x02, 0x01, 0x00, 0x02, 0x05, 0x05, 0x00, 0x03, 0x07, 0x01, 0x01
        /*0010*/ 	.byte	0x02, 0x03, 0x00, 0x00, 0x02, 0x06, 0x01, 0x00, 0x04, 0x0b, 0x08, 0x00, 0x09, 0x00, 0x00, 0x00
        /*0020*/ 	.byte	0x00, 0x00, 0x00, 0x00


//--------------------- .nv.info._Z9RadixSortILj256ELj1024EEvPfj --------------------------
	.section	.nv.info._Z9RadixSortILj256ELj1024EEvPfj,"",@"SHT_CUDA_INFO"
	.sectionflags	@""
	.align	4


	//----- nvinfo : EIATTR_CUDA_API_VERSION
	.align		4
        /*0000*/ 	.byte	0x04, 0x37
        /*0002*/ 	.short	(.L_7 - .L_6)
.L_6:
        /*0004*/ 	.word	0x00000082


	//----- nvinfo : EIATTR_KPARAM_INFO
	.align		4
.L_7:
        /*0008*/ 	.byte	0x04, 0x17
        /*000a*/ 	.short	(.L_9 - .L_8)
.L_8:
        /*000c*/ 	.word	0x00000000
        /*0010*/ 	.short	0x0001
        /*0012*/ 	.short	0x0008
        /*0014*/ 	.byte	0x00, 0xf0, 0x11, 0x00


	//----- nvinfo : EIATTR_KPARAM_INFO
	.align		4
.L_9:
        /*0018*/ 	.byte	0x04, 0x17
        /*001a*/ 	.short	(.L_11 - .L_10)
.L_10:
        /*001c*/ 	.word	0x00000000
        /*0020*/ 	.short	0x0000
        /*0022*/ 	.short	0x0000
        /*0024*/ 	.byte	0x00, 0xf5, 0x21, 0x00


	//----- nvinfo : EIATTR_SPARSE_MMA_MASK
	.align		4
.L_11:
        /*0028*/ 	.byte	0x03, 0x50
        /*002a*/ 	.short	0x0000


	//----- nvinfo : EIATTR_MAXREG_COUNT
	.align		4
        /*002c*/ 	.byte	0x03, 0x1b
        /*002e*/ 	.short	0x00ff


	//----- nvinfo : EIATTR_NUM_BARRIERS
	.align		4
        /*0030*/ 	.byte	0x02, 0x4c
        /*0032*/ 	.byte	0x01
	.zero		1


	//----- nvinfo : EIATTR_MERCURY_ISA_VERSION
	.align		4
        /*0034*/ 	.byte	0x03, 0x5f
        /*0036*/ 	.short	0x0101


	//----- nvinfo : EIATTR_INT_WARP_WIDE_INSTR_OFFSETS
	.align		4
        /*0038*/ 	.byte	0x04, 0x31
        /*003a*/ 	.short	(.L_13 - .L_12)


	//   ....[0]....
.L_12:
        /*003c*/ 	.word	0x000022d0


	//   ....[1]....
        /*0040*/ 	.word	0x000023a0


	//   ....[2]....
        /*0044*/ 	.word	0x00002410


	//   ....[3]....
        /*0048*/ 	.word	0x00002420


	//   ....[4]....
        /*004c*/ 	.word	0x00002530


	//   ....[5]....
        /*0050*/ 	.word	0x00002630


	//   ....[6]....
        /*0054*/ 	.word	0x000026a0


	//   ....[7]....
        /*0058*/ 	.word	0x000026b0


	//   ....[8]....
        /*005c*/ 	.word	0x000027c0


	//   ....[9]....
        /*0060*/ 	.word	0x000028a0


	//   ....[10]....
        /*0064*/ 	.word	0x00002910


	//   ....[11]....
        /*0068*/ 	.word	0x00002920


	//   ....[12]....
        /*006c*/ 	.word	0x00002a30


	//   ....[13]....
        /*0070*/ 	.word	0x00002b10


	//   ....[14]....
        /*0074*/ 	.word	0x00002b80


	//   ....[15]....
        /*0078*/ 	.word	0x00002b90


	//   ....[16]....
        /*007c*/ 	.word	0x00002da0


	//   ....[17]....
        /*0080*/ 	.word	0x00002e70


	//   ....[18]....
        /*0084*/ 	.word	0x00002ee0


	//   ....[19]....
        /*0088*/ 	.word	0x00002ef0


	//----- nvinfo : EIATTR_VRC_CTA_INIT_COUNT
	.align		4
.L_13:
        /*008c*/ 	.byte	0x02, 0x4a
	.zero		1
	.zero		1


	//----- nvinfo : EIATTR_EXIT_INSTR_OFFSETS
	.align		4
        /*0090*/ 	.byte	0x04, 0x1c
        /*0092*/ 	.short	(.L_15 - .L_14)


	//   ....[0]....
.L_14:
        /*0094*/ 	.word	0x000021b0


	//   ....[1]....
        /*0098*/ 	.word	0x00002d00


	//   ....[2]....
        /*009c*/ 	.word	0x000030a0


	//----- nvinfo : EIATTR_CRS_STACK_SIZE
	.align		4
.L_15:
        /*00a0*/ 	.byte	0x04, 0x1e
        /*00a2*/ 	.short	(.L_17 - .L_16)
.L_16:
        /*00a4*/ 	.word	0x00000000


	//----- nvinfo : EIATTR_CBANK_PARAM_SIZE
	.align		4
.L_17:
        /*00a8*/ 	.byte	0x03, 0x19
        /*00aa*/ 	.short	0x000c


	//----- nvinfo : EIATTR_PARAM_CBANK
	.align		4
        /*00ac*/ 	.byte	0x04, 0x0a
        /*00ae*/ 	.short	(.L_19 - .L_18)
	.align		4
.L_18:
        /*00b0*/ 	.word	index@(.nv.constant0._Z9RadixSortILj256ELj1024EEvPfj)
        /*00b4*/ 	.short	0x0380
        /*00b6*/ 	.short	0x000c


	//----- nvinfo : EIATTR_SW_WAR
	.align		4
.L_19:
        /*00b8*/ 	.byte	0x04, 0x36
        /*00ba*/ 	.short	(.L_21 - .L_20)
.L_20:
        /*00bc*/ 	.word	0x00000008
.L_21:


//--------------------- .nv.callgraph             --------------------------
	.section	.nv.callgraph,"",@"SHT_CUDA_CALLGRAPH"
	.align	4
	.sectionentsize	8
	.align		4
        /*0000*/ 	.word	0x00000000
	.align		4
        /*0004*/ 	.word	0xffffffff
	.align		4
        /*0008*/ 	.word	0x00000000
	.align		4
        /*000c*/ 	.word	0xfffffffe
	.align		4
        /*0010*/ 	.word	0x00000000
	.align		4
        /*0014*/ 	.word	0xfffffffd
	.align		4
        /*0018*/ 	.word	0x00000000
	.align		4
        /*001c*/ 	.word	0xfffffffc


//--------------------- .text._Z9RadixSortILj256ELj1024EEvPfj --------------------------
	.section	.text._Z9RadixSortILj256ELj1024EEvPfj,"ax",@progbits
	.align	128
        .global         _Z9RadixSortILj256ELj1024EEvPfj
        .type           _Z9RadixSortILj256ELj1024EEvPfj,@function
        .size           _Z9RadixSortILj256ELj1024EEvPfj,(.L_x_24 - _Z9RadixSortILj256ELj1024EEvPfj)
        .other          _Z9RadixSortILj256ELj1024EEvPfj,@"STO_CUDA_ENTRY STV_DEFAULT"
_Z9RadixSortILj256ELj1024EEvPfj:
.text._Z9RadixSortILj256ELj1024EEvPfj:
[----:B------:R-:W0:Y:S01]  /*0000*/  LDC R1, c[0x0][0x37c] ;  /* 0x0000df00ff017b82 */ /* 0x000e220000000800 */
[----:B------:R-:W1:Y:S07]  /*0010*/  S2R R2, SR_TID.X ;  /* 0x0000000000027919 */ /* 0x000e6e0000002100 */
[----:B------:R-:W2:Y:S01]  /*0020*/  LDC.64 R22, c[0x0][0x380] ;  /* 0x0000e000ff167b82 */ /* 0x000ea20000000a00 */
[----:B0-----:R-:W-:Y:S01]  /*0030*/  VIADD R1, R1, 0xfffff7f0 ;  /* 0xfffff7f001017836 */ /* 0x001fe20000000000 */
[----:B------:R-:W0:Y:S01]  /*0040*/  LDCU.64 UR8, c[0x0][0x358] ;  /* 0x00006b00ff0877ac */ /* 0x000e220008000a00 */
[----:B------:R-:W-:-:S02]  /*0050*/  IMAD.MOV.U32 R3, RZ, RZ, RZ ;  /* 0x000000ffff037224 */ /* 0x000fc400078e00ff */
[----:B------:R-:W-:Y:S01]  /*0060*/  IMAD.MOV.U32 R0, RZ, RZ, R1 ;  /* 0x000000ffff007224 */ /* 0x000fe200078e0001 */
[----:B------:R-:W3:Y:S01]  /*0070*/  LDCU UR4, c[0x0][0x360] ;  /* 0x00006c00ff0477ac */ /* 0x000ee20008000800 */
[----:B-1----:R-:W-:-:S05]  /*0080*/  NOP ;  /* 0x0000000000007918 */ /* 0x002fca0000000000 */
.L_x_0:
[----:B---3--:R-:W-:-:S05]  /*0090*/  IMAD R27, R3, UR4, R2 ;  /* 0x00000004031b7c24 */ /* 0x008fca000f8e0202 */
[C---:B-1----:R-:W-:Y:S01]  /*00a0*/  IADD3 R5, PT, PT, R27.reuse, UR4, RZ ;  /* 0x000000041b057c10 */ /* 0x042fe2000fffe0ff */
[----:B--2---:R-:W-:-:S04]  /*00b0*/  IMAD.WIDE.U32 R26, R27, 0x4, R22 ;  /* 0x000000041b1a7825 */ /* 0x004fc800078e0016 */
[C---:B------:R-:W-:Y:S02]  /*00c0*/  VIADD R7, R5.reuse, UR4 ;  /* 0x0000000405077c36 */ /* 0x040fe40008000000 */
[----:B0-----:R-:W2:Y:S01]  /*00d0*/  LDG.E R26, desc[UR8][R26.64] ;  /* 0x000000081a1a7981 */ /* 0x001ea2000c1e1900 */
[----:B------:R-:W-:-:S04]  /*00e0*/  IMAD.WIDE.U32 R4, R5, 0x4, R22 ;  /* 0x0000000405047825 */ /* 0x000fc800078e0016 */
[C---:B------:R-:W-:Y:S01]  /*00f0*/  VIADD R11, R7.reuse, UR4 ;  /* 0x00000004070b7c36 */ /* 0x040fe20008000000 */
[----:B------:R0:W3:Y:S01]  /*0100*/  LDG.E R25, desc[UR8][R4.64] ;  /* 0x0000000804197981 */ /* 0x0000e2000c1e1900 */
[----:B------:R-:W-:-:S04]  /*0110*/  IMAD.WIDE.U32 R6, R7, 0x4, R22 ;  /* 0x0000000407067825 */ /* 0x000fc800078e0016 */
[C-C-:B------:R-:W-:Y:S01]  /*0120*/  IMAD.WIDE.U32 R8, R11.reuse, 0x4, R22.reuse ;  /* 0x000000040b087825 */ /* 0x140fe200078e0016 */
[----:B------:R-:W4:Y:S03]  /*0130*/  LDG.E R24, desc[UR8][R6.64] ;  /* 0x0000000806187981 */ /* 0x000f26000c1e1900 */
[----:B------:R-:W-:Y:S01]  /*0140*/  VIADD R11, R11, UR4 ;  /* 0x000000040b0b7c36 */ /* 0x000fe20008000000 */
[----:B------:R-:W5:Y:S04]  /*0150*/  LDG.E R20, desc[UR8][R8.64] ;  /* 0x0000000808147981 */ /* 0x000f68000c1e1900 */
[C---:B------:R-:W-:Y:S01]  /*0160*/  IADD3 R13, PT, PT, R11.reuse, UR4, RZ ;  /* 0x000000040b0d7c10 */ /* 0x040fe2000fffe0ff */
[----:B------:R-:W-:-:S04]  /*0170*/  IMAD.WIDE.U32 R10, R11, 0x4, R22 ;  /* 0x000000040b0a7825 */ /* 0x000fc800078e0016 */
[----:B------:R-:W-:Y:S01]  /*0180*/  VIADD R15, R13, UR4 ;  /* 0x000000040d0f7c36 */ /* 0x000fe20008000000 */
[----:B------:R1:W5:Y:S03]  /*0190*/  LDG.E R21, desc[UR8][R10.64] ;  /* 0x000000080a157981 */ /* 0x000366000c1e1900 */
[----:B------:R-:W-:Y:S02]  /*01a0*/  VIADD R17, R15, UR4 ;  /* 0x000000040f117c36 */ /* 0x000fe40008000000 */
[----:B0-----:R-:W-:-:S04]  /*01b0*/  IMAD.WIDE.U32 R4, R13, 0x4, R22 ;  /* 0x000000040d047825 */ /* 0x001fc800078e0016 */
[--C-:B------:R-:W-:Y:S01]  /*01c0*/  IMAD.WIDE.U32 R12, R17, 0x4, R22.reuse ;  /* 0x00000004110c7825 */ /* 0x100fe200078e0016 */
[----:B------:R0:W5:Y:S03]  /*01d0*/  LDG.E R19, desc[UR8][R4.64] ;  /* 0x0000000804137981 */ /* 0x000166000c1e1900 */
[----:B-1----:R-:W-:Y:S02]  /*01e0*/  IMAD.WIDE.U32 R10, R15, 0x4, R22 ;  /* 0x000000040f0a7825 */ /* 0x002fe400078e0016 */
[----:B------:R1:W5:Y:S02]  /*01f0*/  LDG.E R12, desc[UR8][R12.64] ;  /* 0x000000080c0c7981 */ /* 0x000364000c1e1900 */
[----:B------:R-:W-:Y:S02]  /*0200*/  VIADD R17, R3, 0x8 ;  /* 0x0000000803117836 */ /* 0x000fe40000000000 */
[----:B------:R-:W5:Y:S02]  /*0210*/  LDG.E R18, desc[UR8][R10.64] ;  /* 0x000000080a127981 */ /* 0x000f64000c1e1900 */
[----:B------:R-:W-:-:S05]  /*0220*/  IMAD R15, R17, UR4, R2 ;  /* 0x00000004110f7c24 */ /* 0x000fca000f8e0202 */
[C---:B------:R-:W-:Y:S01]  /*0230*/  IADD3 R29, PT, PT, R15.reuse, UR4, RZ ;  /* 0x000000040f1d7c10 */ /* 0x040fe2000fffe0ff */
[----:B------:R-:W-:-:S04]  /*0240*/  IMAD.WIDE.U32 R14, R15, 0x4, R22 ;  /* 0x000000040f0e7825 */ /* 0x000fc800078e0016 */
[----:B------:R-:W-:Y:S01]  /*0250*/  VIADD R7, R29, UR4 ;  /* 0x000000041d077c36 */ /* 0x000fe20008000000 */
[----:B------:R1:W5:Y:S03]  /*0260*/  LDG.E R8, desc[UR8][R14.64] ;  /* 0x000000080e087981 */ /* 0x000366000c1e1900 */
[C---:B------:R-:W-:Y:S02]  /*0270*/  VIADD R27, R7.reuse, UR4 ;  /* 0x00000004071b7c36 */ /* 0x040fe40008000000 */
[----:B------:R-:W-:-:S04]  /*0280*/  IMAD.WIDE.U32 R6, R7, 0x4, R22 ;  /* 0x0000000407067825 */ /* 0x000fc800078e0016 */
[--C-:B------:R-:W-:Y:S01]  /*0290*/  IMAD.WIDE.U32 R28, R29, 0x4, R22.reuse ;  /* 0x000000041d1c7825 */ /* 0x100fe200078e0016 */
[----:B------:R-:W5:Y:S03]  /*02a0*/  LDG.E R10, desc[UR8][R6.64] ;  /* 0x00000008060a7981 */ /* 0x000f66000c1e1900 */
[C-C-:B0-----:R-:W-:Y:S01]  /*02b0*/  IMAD.WIDE.U32 R4, R27.reuse, 0x4, R22.reuse ;  /* 0x000000041b047825 */ /* 0x141fe200078e0016 */
[----:B------:R0:W5:Y:S03]  /*02c0*/  LDG.E R11, desc[UR8][R28.64] ;  /* 0x000000081c0b7981 */ /* 0x000166000c1e1900 */
[----:B------:R-:W-:Y:S01]  /*02d0*/  VIADD R27, R27, UR4 ;  /* 0x000000041b1b7c36 */ /* 0x000fe20008000000 */
[----:B------:R0:W5:Y:S04]  /*02e0*/  LDG.E R9, desc[UR8][R4.64] ;  /* 0x0000000804097981 */ /* 0x000168000c1e1900 */
[C---:B-1----:R-:W-:Y:S01]  /*02f0*/  IADD3 R13, PT, PT, R27.reuse, UR4, RZ ;  /* 0x000000041b0d7c10 */ /* 0x042fe2000fffe0ff */
[----:B------:R-:W-:-:S04]  /*0300*/  IMAD.WIDE.U32 R14, R27, 0x4, R22 ;  /* 0x000000041b0e7825 */ /* 0x000fc800078e0016 */
[C---:B0-----:R-:W-:Y:S01]  /*0310*/  VIADD R29, R13.reuse, UR4 ;  /* 0x000000040d1d7c36 */ /* 0x041fe20008000000 */
[----:B------:R-:W5:Y:S01]  /*0320*/  LDG.E R16, desc[UR8][R14.64] ;  /* 0x000000080e107981 */ /* 0x000f62000c1e1900 */
[----:B------:R-:W-:-:S04]  /*0330*/  IMAD.WIDE.U32 R6, R13, 0x4, R22 ;  /* 0x000000040d067825 */ /* 0x000fc800078e0016 */
[----:B------:R-:W-:-:S04]  /*0340*/  IMAD.WIDE.U32 R4, R29, 0x4, R22 ;  /* 0x000000041d047825 */ /* 0x000fc800078e0016 */
[----:B------:R-:W-:Y:S01]  /*0350*/  VIADD R29, R29, UR4 ;  /* 0x000000041d1d7c36 */ /* 0x000fe20008000000 */
[----:B------:R-:W5:Y:S04]  /*0360*/  LDG.E R15, desc[UR8][R6.64] ;  /* 0x00000008060f7981 */ /* 0x000f68000c1e1900 */
[----:B------:R0:W5:Y:S02]  /*0370*/  LDG.E R14, desc[UR8][R4.64] ;  /* 0x00000008040e7981 */ /* 0x000164000c1e1900 */
[----:B0-----:R-:W-:-:S05]  /*0380*/  IMAD.WIDE.U32 R4, R29, 0x4, R22 ;  /* 0x000000041d047825 */ /* 0x001fca00078e0016 */
[----:B------:R0:W5:Y:S01]  /*0390*/  LDG.E R13, desc[UR8][R4.64] ;  /* 0x00000008040d7981 */ /* 0x000162000c1e1900 */
[----:B------:R-:W-:Y:S01]  /*03a0*/  IMAD R28, R3, 0x4, R0 ;  /* 0x00000004031c7824 */ /* 0x000fe200078e0200 */
[----:B------:R-:W-:Y:S02]  /*03b0*/  LEA R17, R17, R0, 0x2 ;  /* 0x0000000011117211 */ /* 0x000fe400078e10ff */
[C---:B--2---:R-:W-:Y:S01]  /*03c0*/  ISETP.GE.AND P0, PT, R26.reuse, RZ, PT ;  /* 0x000000ff1a00720c */ /* 0x044fe20003f06270 */
[----:B------:R-:W-:Y:S01]  /*03d0*/  FADD R27, -|R26|, -RZ ;  /* 0x800000ff1a1b7221 */ /* 0x000fe20000000300 */
[----:B---3--:R-:W-:Y:S02]  /*03e0*/  ISETP.GE.AND P1, PT, R25, RZ, PT ;  /* 0x000000ff1900720c */ /* 0x008fe40003f26270 */
[----:B----4-:R-:W-:Y:S02]  /*03f0*/  ISETP.GE.AND P2, PT, R24, RZ, PT ;  /* 0x000000ff1800720c */ /* 0x010fe40003f46270 */
[----:B-----5:R-:W-:-:S02]  /*0400*/  ISETP.GE.AND P3, PT, R20, RZ, PT ;  /* 0x000000ff1400720c */ /* 0x020fc40003f66270 */
[----:B0-----:R-:W-:Y:S01]  /*0410*/  LOP3.LUT R4, RZ, R26, RZ, 0x33, !PT ;  /* 0x0000001aff047212 */ /* 0x001fe200078e33ff */
[----:B------:R-:W-:Y:S01]  /*0420*/  FADD R26, -|R25|, -RZ ;  /* 0x800000ff191a7221 */ /* 0x000fe20000000300 */
[----:B------:R-:W-:-:S03]  /*0430*/  LOP3.LUT R5, RZ, R25, RZ, 0x33, !PT ;  /* 0x00000019ff057212 */ /* 0x000fc600078e33ff */
[----:B------:R-:W-:Y:S02]  /*0440*/  @P0 IMAD.MOV.U32 R4, RZ, RZ, R27 ;  /* 0x000000ffff040224 */ /* 0x000fe400078e001b */
[----:B------:R-:W-:Y:S01]  /*0450*/  FADD R25, -|R24|, -RZ ;  /* 0x800000ff18197221 */ /* 0x000fe20000000300 */
[----:B------:R-:W-:Y:S01]  /*0460*/  LOP3.LUT R6, RZ, R24, RZ, 0x33, !PT ;  /* 0x00000018ff067212 */ /* 0x000fe200078e33ff */
[----:B------:R-:W-:Y:S01]  /*0470*/  FADD R24, -|R20|, -RZ ;  /* 0x800000ff14187221 */ /* 0x000fe20000000300 */
[----:B------:R-:W-:Y:S01]  /*0480*/  ISETP.GE.AND P0, PT, R21, RZ, PT ;  /* 0x000000ff1500720c */ /* 0x000fe20003f06270 */
[----:B------:R-:W-:Y:S01]  /*0490*/  @P2 IMAD.MOV.U32 R6, RZ, RZ, R25 ;  /* 0x000000ffff062224 */ /* 0x000fe200078e0019 */
[----:B------:R-:W-:Y:S01]  /*04a0*/  LOP3.LUT R7, RZ, R20, RZ, 0x33, !PT ;  /* 0x00000014ff077212 */ /* 0x000fe200078e33ff */
[----:B------:R-:W-:Y:S01]  /*04b0*/  @P3 IMAD.MOV.U32 R7, RZ, RZ, R24 ;  /* 0x000000ffff073224 */ /* 0x000fe200078e0018 */
[----:B------:R-:W-:Y:S02]  /*04c0*/  @P1 MOV R5, R26 ;  /* 0x0000001a00051202 */ /* 0x000fe40000000f00 */
[----:B------:R-:W-:Y:S01]  /*04d0*/  IADD3 R20, PT, PT, R3, 0x10, RZ ;  /* 0x0000001003147810 */ /* 0x000fe20007ffe0ff */
[----:B------:R-:W-:Y:S01]  /*04e0*/  FADD R24, -|R21|, -RZ ;  /* 0x800000ff15187221 */ /* 0x000fe20000000300 */
[----:B------:R-:W-:Y:S01]  /*04f0*/  ISETP.GE.AND P1, PT, R19, RZ, PT ;  /* 0x000000ff1300720c */ /* 0x000fe20003f26270 */
[----:B------:R0:W-:Y:S01]  /*0500*/  STL.128 [R28], R4 ;  /* 0x000000041c007387 */ /* 0x0001e20000100c00 */
[----:B------:R-:W-:-:S02]  /*0510*/  ISETP.GE.AND P3, PT, R12, RZ, PT ;  /* 0x000000ff0c00720c */ /* 0x000fc40003f66270 */
[----:B------:R-:W-:Y:S02]  /*0520*/  ISETP.GE.AND P2, PT, R18, RZ, PT ;  /* 0x000000ff1200720c */ /* 0x000fe40003f46270 */
[----:B0-----:R-:W-:Y:S01]  /*0530*/  LOP3.LUT R4, RZ, R21, RZ, 0x33, !PT ;  /* 0x00000015ff047212 */ /* 0x001fe200078e33ff */
[----:B------:R-:W-:Y:S01]  /*0540*/  IMAD R21, R20, UR4, R2 ;  /* 0x0000000414157c24 */ /* 0x000fe2000f8e0202 */
[----:B------:R-:W-:Y:S01]  /*0550*/  LOP3.LUT R5, RZ, R19, RZ, 0x33, !PT ;  /* 0x00000013ff057212 */ /* 0x000fe200078e33ff */
[----:B------:R-:W-:Y:S02]  /*0560*/  @P0 IMAD.MOV.U32 R4, RZ, RZ, R24 ;  /* 0x000000ffff040224 */ /* 0x000fe400078e0018 */
[----:B------:R-:W-:Y:S01]  /*0570*/  FADD R24, -|R19|, -RZ ;  /* 0x800000ff13187221 */ /* 0x000fe20000000300 */
[----:B------:R-:W-:Y:S01]  /*0580*/  FADD R19, -|R18|, -RZ ;  /* 0x800000ff12137221 */ /* 0x000fe20000000300 */
[----:B------:R-:W-:Y:S01]  /*0590*/  LOP3.LUT R6, RZ, R18, RZ, 0x33, !PT ;  /* 0x00000012ff067212 */ /* 0x000fe200078e33ff */
[----:B------:R-:W-:-:S02]  /*05a0*/  VIADD R25, R21, UR4 ;  /* 0x0000000415197c36 */ /* 0x000fc40008000000 */
[----:B------:R-:W-:Y:S01]  /*05b0*/  FADD R18, -|R12|, -RZ ;  /* 0x800000ff0c127221 */ /* 0x000fe20000000300 */
[----:B------:R-:W-:Y:S01]  /*05c0*/  LOP3.LUT R7, RZ, R12, RZ, 0x33, !PT ;  /* 0x0000000cff077212 */ /* 0x000fe200078e33ff */
[----:B------:R-:W-:Y:S01]  /*05d0*/  @P1 IMAD.MOV.U32 R5, RZ, RZ, R24 ;  /* 0x000000ffff051224 */ /* 0x000fe200078e0018 */
[----:B------:R-:W-:Y:S01]  /*05e0*/  @P2 MOV R6, R19 ;  /* 0x0000001300062202 */ /* 0x000fe20000000f00 */
[----:B------:R-:W-:Y:S02]  /*05f0*/  VIADD R27, R25, UR4 ;  /* 0x00000004191b7c36 */ /* 0x000fe40008000000 */
[----:B------:R-:W-:Y:S01]  /*0600*/  @P3 IMAD.MOV.U32 R7, RZ, RZ, R18 ;  /* 0x000000ffff073224 */ /* 0x000fe200078e0012 */
[----:B------:R-:W-:Y:S01]  /*0610*/  ISETP.GE.AND P0, PT, R8, RZ, PT ;  /* 0x000000ff0800720c */ /* 0x000fe20003f06270 */
[----:B------:R-:W-:-:S04]  /*0620*/  IMAD.WIDE.U32 R18, R21, 0x4, R22 ;  /* 0x0000000415127825 */ /* 0x000fc800078e0016 */
[----:B------:R-:W-:Y:S01]  /*0630*/  VIADD R29, R27, UR4 ;  /* 0x000000041b1d7c36 */ /* 0x000fe20008000000 */
[----:B------:R0:W-:Y:S01]  /*0640*/  STL.128 [R28+0x10], R4 ;  /* 0x000010041c007387 */ /* 0x0001e20000100c00 */
[--C-:B------:R-:W-:Y:S01]  /*0650*/  IMAD.WIDE.U32 R24, R25, 0x4, R22.reuse ;  /* 0x0000000419187825 */ /* 0x100fe200078e0016 */
[----:B------:R-:W-:Y:S02]  /*0660*/  ISETP.GE.AND P2, PT, R10, RZ, PT ;  /* 0x000000ff0a00720c */ /* 0x000fe40003f46270 */
[----:B------:R-:W-:Y:S01]  /*0670*/  ISETP.GE.AND P1, PT, R11, RZ, PT ;  /* 0x000000ff0b00720c */ /* 0x000fe20003f26270 */
[----:B------:R-:W-:Y:S01]  /*0680*/  FADD R21, -|R8|, -RZ ;  /* 0x800000ff08157221 */ /* 0x000fe20000000300 */
[----:B------:R-:W2:Y:S01]  /*0690*/  LDG.E R26, desc[UR8][R24.64] ;  /* 0x00000008181a7981 */ /* 0x000ea2000c1e1900 */
[----:B------:R-:W-:Y:S01]  /*06a0*/  ISETP.GE.AND P3, PT, R9, RZ, PT ;  /* 0x000000ff0900720c */ /* 0x000fe20003f66270 */
[--C-:B0-----:R-:W-:Y:S02]  /*06b0*/  IMAD.WIDE.U32 R6, R27, 0x4, R22.reuse ;  /* 0x000000041b067825 */ /* 0x101fe400078e0016 */
[----:B------:R0:W3:Y:S02]  /*06c0*/  LDG.E R27, desc[UR8][R18.64] ;  /* 0x00000008121b7981 */ /* 0x0000e4000c1e1900 */
[----:B------:R-:W-:-:S02]  /*06d0*/  IMAD.WIDE.U32 R4, R29, 0x4, R22 ;  /* 0x000000041d047825 */ /* 0x000fc400078e0016 */
[----:B------:R1:W4:Y:S04]  /*06e0*/  LDG.E R25, desc[UR8][R6.64] ;  /* 0x0000000806197981 */ /* 0x000328000c1e1900 */
[----:B------:R5:W4:Y:S01]  /*06f0*/  LDG.E R12, desc[UR8][R4.64] ;  /* 0x00000008040c7981 */ /* 0x000b22000c1e1900 */
[----:B0-----:R-:W-:-:S05]  /*0700*/  IADD3 R18, PT, PT, R29, UR4, RZ ;  /* 0x000000041d127c10 */ /* 0x001fca000fffe0ff */
[----:B-1----:R-:W-:-:S04]  /*0710*/  IMAD.WIDE.U32 R6, R18, 0x4, R22 ;  /* 0x0000000412067825 */ /* 0x002fc800078e0016 */
[----:B------:R-:W-:Y:S01]  /*0720*/  VIADD R19, R18, UR4 ;  /* 0x0000000412137c36 */ /* 0x000fe20008000000 */
[----:B-----5:R-:W-:Y:S01]  /*0730*/  LOP3.LUT R4, RZ, R8, RZ, 0x33, !PT ;  /* 0x00000008ff047212 */ /* 0x020fe200078e33ff */
[----:B------:R-:W-:Y:S02]  /*0740*/  @P0 IMAD.MOV.U32 R4, RZ, RZ, R21 ;  /* 0x000000ffff040224 */ /* 0x000fe400078e0015 */
[----:B------:R-:W-:Y:S01]  /*0750*/  FADD R18, -|R10|, -RZ ;  /* 0x800000ff0a127221 */ /* 0x000fe20000000300 */
[----:B------:R-:W-:Y:S01]  /*0760*/  FADD R21, -|R11|, -RZ ;  /* 0x800000ff0b157221 */ /* 0x000fe20000000300 */
[----:B------:R-:W-:Y:S01]  /*0770*/  LOP3.LUT R5, RZ, R11, RZ, 0x33, !PT ;  /* 0x0000000bff057212 */ /* 0x000fe200078e33ff */
[----:B------:R0:W5:Y:S01]  /*0780*/  LDG.E R8, desc[UR8][R6.64] ;  /* 0x0000000806087981 */ /* 0x000162000c1e1900 */
[----:B------:R-:W-:Y:S01]  /*0790*/  IADD3 R11, PT, PT, R19, UR4, RZ ;  /* 0x00000004130b7c10 */ /* 0x000fe2000fffe0ff */
[----:B------:R-:W-:Y:S01]  /*07a0*/  @P1 IMAD.MOV.U32 R5, RZ, RZ, R21 ;  /* 0x000000ffff051224 */ /* 0x000fe200078e0015 */
[----:B------:R-:W-:-:S03]  /*07b0*/  ISETP.GE.AND P1, PT, R15, RZ, PT ;  /* 0x000000ff0f00720c */ /* 0x000fc60003f26270 */
[----:B------:R-:W-:Y:S01]  /*07c0*/  VIADD R21, R11, UR4 ;  /* 0x000000040b157c36 */ /* 0x000fe20008000000 */
[----:B0-----:R-:W-:Y:S01]  /*07d0*/  LOP3.LUT R6, RZ, R10, RZ, 0x33, !PT ;  /* 0x0000000aff067212 */ /* 0x001fe200078e33ff */
[----:B------:R-:W-:Y:S02]  /*07e0*/  @P2 IMAD.MOV.U32 R6, RZ, RZ, R18 ;  /* 0x000000ffff062224 */ /* 0x000fe400078e0012 */
[----:B------:R-:W-:-:S04]  /*07f0*/  IMAD.WIDE.U32 R18, R19, 0x4, R22 ;  /* 0x0000000413127825 */ /* 0x000fc800078e0016 */
[----:B------:R-:W-:Y:S01]  /*0800*/  FADD R10, -|R9|, -RZ ;  /* 0x800000ff090a7221 */ /* 0x000fe20000000300 */
[----:B------:R-:W-:Y:S02]  /*0810*/  LOP3.LUT R7, RZ, R9, RZ, 0x33, !PT ;  /* 0x00000009ff077212 */ /* 0x000fe400078e33ff */
[----:B------:R0:W5:Y:S01]  /*0820*/  LDG.E R9, desc[UR8][R18.64] ;  /* 0x0000000812097981 */ /* 0x000162000c1e1900 */
[----:B------:R-:W-:Y:S01]  /*0830*/  @P3 IMAD.MOV.U32 R7, RZ, RZ, R10 ;  /* 0x000000ffff073224 */ /* 0x000fe200078e000a */
[----:B------:R-:W-:Y:S01]  /*0840*/  ISETP.GE.AND P2, PT, R14, RZ, PT ;  /* 0x000000ff0e00720c */ /* 0x000fe20003f46270 */
[C---:B------:R-:W-:Y:S01]  /*0850*/  FADD R24, -|R16|.reuse, -RZ ;  /* 0x800000ff10187221 */ /* 0x040fe20000000300 */
[----:B------:R-:W-:Y:S01]  /*0860*/  ISETP.GE.AND P0, PT, R16, RZ, PT ;  /* 0x000000ff1000720c */ /* 0x000fe20003f06270 */
[----:B0-----:R-:W-:-:S04]  /*0870*/  IMAD.WIDE.U32 R18, R21, 0x4, R22 ;  /* 0x0000000415127825 */ /* 0x001fc800078e0016 */
[----:B------:R-:W-:Y:S01]  /*0880*/  VIADD R21, R3, 0x18 ;  /* 0x0000001803157836 */ /* 0x000fe20000000000 */
[----:B------:R0:W-:Y:S01]  /*0890*/  STL.128 [R17], R4 ;  /* 0x0000000411007387 */ /* 0x0001e20000100c00 */
[----:B------:R-:W-:Y:S01]  /*08a0*/  IMAD.WIDE.U32 R10, R11, 0x4, R22 ;  /* 0x000000040b0a7825 */ /* 0x000fe200078e0016 */
[----:B------:R-:W-:-:S03]  /*08b0*/  ISETP.GE.AND P3, PT, R13, RZ, PT ;  /* 0x000000ff0d00720c */ /* 0x000fc60003f66270 */
[----:B------:R-:W-:Y:S02]  /*08c0*/  IMAD R29, R21, UR4, R2 ;  /* 0x00000004151d7c24 */ /* 0x000fe4000f8e0202 */
[----:B------:R-:W-:Y:S01]  /*08d0*/  FADD R28, -|R14|, -RZ ;  /* 0x800000ff0e1c7221 */ /* 0x000fe20000000300 */
[----:B------:R-:W5:Y:S01]  /*08e0*/  LDG.E R10, desc[UR8][R10.64] ;  /* 0x000000080a0a7981 */ /* 0x000f62000c1e1900 */
[----:B0-----:R-:W-:Y:S01]  /*08f0*/  LOP3.LUT R4, RZ, R16, RZ, 0x33, !PT ;  /* 0x00000010ff047212 */ /* 0x001fe200078e33ff */
[----:B------:R-:W-:Y:S01]  /*0900*/  FADD R16, -|R15|, -RZ ;  /* 0x800000ff0f107221 */ /* 0x000fe20000000300 */
[----:B------:R-:W-:Y:S01]  /*0910*/  LOP3.LUT R5, RZ, R15, RZ, 0x33, !PT ;  /* 0x0000000fff057212 */ /* 0x000fe200078e33ff */
[----:B------:R-:W-:Y:S01]  /*0920*/  VIADD R15, R29, UR4 ;  /* 0x000000041d0f7c36 */ /* 0x000fe20008000000 */
[----:B------:R0:W5:Y:S02]  /*0930*/  LDG.E R11, desc[UR8][R18.64] ;  /* 0x00000008120b7981 */ /* 0x000164000c1e1900 */
[----:B------:R-:W-:Y:S01]  /*0940*/  @P1 MOV R5, R16 ;  /* 0x0000001000051202 */ /* 0x000fe20000000f00 */
[----:B------:R-:W-:Y:S01]  /*0950*/  VIADD R16, R15, UR4 ;  /* 0x000000040f107c36 */ /* 0x000fe20008000000 */
[----:B------:R-:W-:Y:S01]  /*0960*/  LOP3.LUT R6, RZ, R14, RZ, 0x33, !PT ;  /* 0x0000000eff067212 */ /* 0x000fe200078e33ff */
[----:B------:R-:W-:-:S02]  /*0970*/  @P2 IMAD.MOV.U32 R6, RZ, RZ, R28 ;  /* 0x000000ffff062224 */ /* 0x000fc400078e001c */
[----:B------:R-:W-:Y:S01]  /*0980*/  FADD R28, -|R13|, -RZ ;  /* 0x800000ff0d1c7221 */ /* 0x000fe20000000300 */
[----:B------:R-:W-:-:S04]  /*0990*/  IMAD.WIDE.U32 R14, R15, 0x4, R22 ;  /* 0x000000040f0e7825 */ /* 0x000fc800078e0016 */
[----:B0-----:R-:W-:Y:S01]  /*09a0*/  IMAD.WIDE.U32 R18, R29, 0x4, R22 ;  /* 0x000000041d127825 */ /* 0x001fe200078e0016 */
[----:B------:R-:W-:Y:S02]  /*09b0*/  IADD3 R29, PT, PT, R16, UR4, RZ ;  /* 0x00000004101d7c10 */ /* 0x000fe4000fffe0ff */
[----:B------:R-:W-:Y:S01]  /*09c0*/  LOP3.LUT R7, RZ, R13, RZ, 0x33, !PT ;  /* 0x0000000dff077212 */ /* 0x000fe200078e33ff */
[----:B------:R-:W-:Y:S01]  /*09d0*/  @P0 IMAD.MOV.U32 R4, RZ, RZ, R24 ;  /* 0x000000ffff040224 */ /* 0x000fe200078e0018 */
[----:B------:R0:W5:Y:S01]  /*09e0*/  LDG.E R13, desc[UR8][R14.64] ;  /* 0x000000080e0d7981 */ /* 0x000162000c1e1900 */
[----:B------:R-:W-:-:S03]  /*09f0*/  @P3 IMAD.MOV.U32 R7, RZ, RZ, R28 ;  /* 0x000000ffff073224 */ /* 0x000fc600078e001c */
[----:B------:R-:W5:Y:S01]  /*0a00*/  LDG.E R24, desc[UR8][R18.64] ;  /* 0x0000000812187981 */ /* 0x000f62000c1e1900 */
[----:B0-----:R-:W-:-:S03]  /*0a10*/  IMAD.WIDE.U32 R14, R16, 0x4, R22 ;  /* 0x00000004100e7825 */ /* 0x001fc600078e0016 */
[----:B------:R0:W-:Y:S01]  /*0a20*/  STL.128 [R17+0x10], R4 ;  /* 0x0000100411007387 */ /* 0x0001e20000100c00 */
[----:B------:R-:W-:-:S03]  /*0a30*/  VIADD R16, R29, UR4 ;  /* 0x000000041d107c36 */ /* 0x000fc60008000000 */
[----:B------:R-:W5:Y:S01]  /*0a40*/  LDG.E R14, desc[UR8][R14.64] ;  /* 0x000000080e0e7981 */ /* 0x000f62000c1e1900 */
[----:B0-----:R-:W-:-:S04]  /*0a50*/  IMAD.WIDE.U32 R4, R29, 0x4, R22 ;  /* 0x000000041d047825 */ /* 0x001fc800078e0016 */
[C---:B------:R-:W-:Y:S01]  /*0a60*/  VIADD R29, R16.reuse, UR4 ;  /* 0x00000004101d7c36 */ /* 0x040fe20008000000 */
[----:B------:R0:W5:Y:S01]  /*0a70*/  LDG.E R15, desc[UR8][R4.64] ;  /* 0x00000008040f7981 */ /* 0x000162000c1e1900 */
[----:B------:R-:W-:-:S04]  /*0a80*/  IMAD.WIDE.U32 R16, R16, 0x4, R22 ;  /* 0x0000000410107825 */ /* 0x000fc800078e0016 */
[C---:B------:R-:W-:Y:S02]  /*0a90*/  VIADD R28, R29.reuse, UR4 ;  /* 0x000000041d1c7c36 */ /* 0x040fe40008000000 */
[----:B------:R-:W5:Y:S01]  /*0aa0*/  LDG.E R16, desc[UR8][R16.64] ;  /* 0x0000000810107981 */ /* 0x000f62000c1e1900 */
[--C-:B0-----:R-:W-:Y:S02]  /*0ab0*/  IMAD.WIDE.U32 R4, R29, 0x4, R22.reuse ;  /* 0x000000041d047825 */ /* 0x101fe400078e0016 */
[C---:B------:R-:W-:Y:S02]  /*0ac0*/  IADD3 R29, PT, PT, R28.reuse, UR4, RZ ;  /* 0x000000041c1d7c10 */ /* 0x040fe4000fffe0ff */
[--C-:B------:R-:W-:Y:S01]  /*0ad0*/  IMAD.WIDE.U32 R18, R28, 0x4, R22.reuse ;  /* 0x000000041c127825 */ /* 0x100fe200078e0016 */
[----:B------:R0:W5:Y:S05]  /*0ae0*/  LDG.E R17, desc[UR8][R4.64] ;  /* 0x0000000804117981 */ /* 0x00016a000c1e1900 */
[----:B------:R-:W5:Y:S01]  /*0af0*/  LDG.E R18, desc[UR8][R18.64] ;  /* 0x0000000812127981 */ /* 0x000f62000c1e1900 */
[----:B0-----:R-:W-:-:S05]  /*0b00*/  IMAD.WIDE.U32 R4, R29, 0x4, R22 ;  /* 0x000000041d047825 */ /* 0x001fca00078e0016 */
[----:B------:R0:W5:Y:S01]  /*0b10*/  LDG.E R19, desc[UR8][R4.64] ;  /* 0x0000000804137981 */ /* 0x000162000c1e1900 */
[----:B------:R-:W-:Y:S01]  /*0b20*/  LEA R20, R20, R0, 0x2 ;  /* 0x0000000014147211 */ /* 0x000fe200078e10ff */
[----:B------:R-:W-:Y:S02]  /*0b30*/  IMAD R21, R21, 0x4, R0 ;  /* 0x0000000415157824 */ /* 0x000fe400078e0200 */
[----:B------:R-:W-:Y:S01]  /*0b40*/  VIADD R3, R3, 0x20 ;  /* 0x0000002003037836 */ /* 0x000fe20000000000 */
[C---:B--2---:R-:W-:Y:S02]  /*0b50*/  ISETP.GE.AND P2, PT, R26.reuse, RZ, PT ;  /* 0x000000ff1a00720c */ /* 0x044fe40003f46270 */
[C---:B---3--:R-:W-:Y:S01]  /*0b60*/  ISETP.GE.AND P0, PT, R27.reuse, RZ, PT ;  /* 0x000000ff1b00720c */ /* 0x048fe20003f06270 */
[----:B------:R-:W-:Y:S01]  /*0b70*/  FADD R6, -|R27|, -RZ ;  /* 0x800000ff1b067221 */ /* 0x000fe20000000300 */
[----:B----4-:R-:W-:Y:S02]  /*0b80*/  ISETP.GE.AND P3, PT, R25, RZ, PT ;  /* 0x000000ff1900720c */ /* 0x010fe40003f66270 */
[----:B0-----:R-:W-:Y:S01]  /*0b90*/  LOP3.LUT R4, RZ, R27, RZ, 0x33, !PT ;  /* 0x0000001bff047212 */ /* 0x001fe200078e33ff */
[----:B------:R-:W-:Y:S01]  /*0ba0*/  FADD R7, -|R26|, -RZ ;  /* 0x800000ff1a077221 */ /* 0x000fe20000000300 */
[----:B------:R-:W-:-:S07]  /*0bb0*/  LOP3.LUT R5, RZ, R26, RZ, 0x33, !PT ;  /* 0x0000001aff057212 */ /* 0x000fce00078e33ff */
[----:B------:R-:W-:Y:S01]  /*0bc0*/  @P0 IMAD.MOV.U32 R4, RZ, RZ, R6 ;  /* 0x000000ffff040224 */ /* 0x000fe200078e0006 */
[C---:B------:R-:W-:Y:S01]  /*0bd0*/  ISETP.GE.AND P0, PT, R12.reuse, RZ, PT ;  /* 0x000000ff0c00720c */ /* 0x040fe20003f06270 */
[----:B------:R-:W-:Y:S01]  /*0be0*/  FADD R26, -|R25|, -RZ ;  /* 0x800000ff191a7221 */ /* 0x000fe20000000300 */
[----:B------:R-:W-:Y:S01]  /*0bf0*/  LOP3.LUT R6, RZ, R25, RZ, 0x33, !PT ;  /* 0x00000019ff067212 */ /* 0x000fe200078e33ff */
[----:B------:R-:W-:Y:S02]  /*0c00*/  @P2 IMAD.MOV.U32 R5, RZ, RZ, R7 ;  /* 0x000000ffff052224 */ /* 0x000fe400078e0007 */
[----:B------:R-:W-:Y:S01]  /*0c10*/  FADD R25, -|R12|, -RZ ;  /* 0x800000ff0c197221 */ /* 0x000fe20000000300 */
[----:B------:R-:W-:Y:S01]  /*0c20*/  @P3 IMAD.MOV.U32 R6, RZ, RZ, R26 ;  /* 0x000000ffff063224 */ /* 0x000fe200078e001a */
[C---:B-----5:R-:W-:Y:S02]  /*0c30*/  ISETP.GE.AND P1, PT, R8.reuse, RZ, PT ;  /* 0x000000ff0800720c */ /* 0x060fe40003f26270 */
[----:B------:R-:W-:Y:S01]  /*0c40*/  LOP3.LUT R7, RZ, R12, RZ, 0x33, !PT ;  /* 0x0000000cff077212 */ /* 0x000fe200078e33ff */
[----:B------:R-:W-:-:S03]  /*0c50*/  FADD R12, -|R8|, -RZ ;  /* 0x800000ff080c7221 */ /* 0x000fc60000000300 */
[----:B------:R-:W-:Y:S02]  /*0c60*/  @P0 MOV R7, R25 ;  /* 0x0000001900070202 */ /* 0x000fe40000000f00 */
[----:B------:R-:W-:Y:S02]  /*0c70*/  LOP3.LUT R8, RZ, R8, RZ, 0x33, !PT ;  /* 0x00000008ff087212 */ /* 0x000fe400078e33ff */
[----:B------:R-:W-:-:S03]  /*0c80*/  ISETP.GE.AND P2, PT, R9, RZ, PT ;  /* 0x000000ff0900720c */ /* 0x000fc60003f46270 */
[----:B------:R-:W-:Y:S02]  /*0c90*/  @P1 IMAD.MOV.U32 R8, RZ, RZ, R12 ;  /* 0x000000ffff081224 */ /* 0x000fe400078e000c */
[----:B------:R-:W-:Y:S01]  /*0ca0*/  FADD R12, -|R9|, -RZ ;  /* 0x800000ff090c7221 */ /* 0x000fe20000000300 */
[----:B------:R-:W-:Y:S02]  /*0cb0*/  LOP3.LUT R9, RZ, R9, RZ, 0x33, !PT ;  /* 0x00000009ff097212 */ /* 0x000fe400078e33ff */
[C---:B------:R-:W-:Y:S01]  /*0cc0*/  ISETP.GE.AND P3, PT, R10.reuse, RZ, PT ;  /* 0x000000ff0a00720c */ /* 0x040fe20003f66270 */
[----:B------:R-:W-:Y:S01]  /*0cd0*/  FADD R25, -|R10|, -RZ ;  /* 0x800000ff0a197221 */ /* 0x000fe20000000300 */
[----:B------:R-:W-:-:S03]  /*0ce0*/  LOP3.LUT R10, RZ, R10, RZ, 0x33, !PT ;  /* 0x0000000aff0a7212 */ /* 0x000fc600078e33ff */
[----:B------:R-:W-:Y:S01]  /*0cf0*/  @P2 IMAD.MOV.U32 R9, RZ, RZ, R12 ;  /* 0x000000ffff092224 */ /* 0x000fe200078e000c */
[----:B------:R-:W-:-:S07]  /*0d00*/  ISETP.GE.AND P1, PT, R11, RZ, PT ;  /* 0x000000ff0b00720c */ /* 0x000fce0003f26270 */
[----:B------:R-:W-:Y:S01]  /*0d10*/  @P3 IMAD.MOV.U32 R10, RZ, RZ, R25 ;  /* 0x000000ffff0a3224 */ /* 0x000fe200078e0019 */
[C---:B------:R-:W-:Y:S01]  /*0d20*/  ISETP.GE.AND P0, PT, R24.reuse, RZ, PT ;  /* 0x000000ff1800720c */ /* 0x040fe20003f06270 */
[----:B------:R-:W-:Y:S01]  /*0d30*/  FADD R25, -|R24|, -RZ ;  /* 0x800000ff18197221 */ /* 0x000fe20000000300 */
[----:B------:R-:W-:Y:S02]  /*0d40*/  ISETP.GE.AND P3, PT, R13, RZ, PT ;  /* 0x000000ff0d00720c */ /* 0x000fe40003f66270 */
[----:B------:R-:W-:Y:S01]  /*0d50*/  LOP3.LUT R12, RZ, R24, RZ, 0x33, !PT ;  /* 0x00000018ff0c7212 */ /* 0x000fe200078e33ff */
[----:B------:R-:W-:Y:S01]  /*0d60*/  FADD R24, -|R11|, -RZ ;  /* 0x800000ff0b187221 */ /* 0x000fe20000000300 */
[----:B------:R-:W-:-:S07]  /*0d70*/  ISETP.GE.AND P2, PT, R14, RZ, PT ;  /* 0x000000ff0e00720c */ /* 0x000fce0003f46270 */
[----:B------:R-:W-:Y:S01]  /*0d80*/  @P0 IMAD.MOV.U32 R12, RZ, RZ, R25 ;  /* 0x000000ffff0c0224 */ /* 0x000fe200078e0019 */
[----:B------:R-:W-:Y:S01]  /*0d90*/  LOP3.LUT R11, RZ, R11, RZ, 0x33, !PT ;  /* 0x0000000bff0b7212 */ /* 0x000fe200078e33ff */
[----:B------:R-:W-:Y:S01]  /*0da0*/  FADD R25, -|R14|, -RZ ;  /* 0x800000ff0e197221 */ /* 0x000fe20000000300 */
[----:B------:R-:W-:Y:S01]  /*0db0*/  @P1 MOV R11, R24 ;  /* 0x00000018000b1202 */ /* 0x000fe20000000f00 */
[----:B------:R-:W-:Y:S01]  /*0dc0*/  FADD R24, -|R13|, -RZ ;  /* 0x800000ff0d187221 */ /* 0x000fe20000000300 */
[----:B------:R-:W-:Y:S02]  /*0dd0*/  LOP3.LUT R13, RZ, R13, RZ, 0x33, !PT ;  /* 0x0000000dff0d7212 */ /* 0x000fe400078e33ff */
[----:B------:R-:W-:Y:S01]  /*0de0*/  LOP3.LUT R14, RZ, R14, RZ, 0x33, !PT ;  /* 0x0000000eff0e7212 */ /* 0x000fe200078e33ff */
[----:B------:R-:W-:Y:S01]  /*0df0*/  @P3 IMAD.MOV.U32 R13, RZ, RZ, R24 ;  /* 0x000000ffff0d3224 */ /* 0x000fe200078e0018 */
[----:B------:R-:W-:Y:S02]  /*0e00*/  ISETP.GE.AND P1, PT, R15, RZ, PT ;  /* 0x000000ff0f00720c */ /* 0x000fe40003f26270 */
[----:B------:R-:W-:Y:S01]  /*0e10*/  ISETP.GE.AND P0, PT, R16, RZ, PT ;  /* 0x000000ff1000720c */ /* 0x000fe20003f06270 */
[----:B------:R-:W-:-:S02]  /*0e20*/  @P2 IMAD.MOV.U32 R14, RZ, RZ, R25 ;  /* 0x000000ffff0e2224 */ /* 0x000fc400078e0019 */
[----:B------:R-:W-:Y:S01]  /*0e30*/  FADD R25, -|R16|, -RZ ;  /* 0x800000ff10197221 */ /* 0x000fe20000000300 */
[----:B------:R-:W-:Y:S01]  /*0e40*/  FADD R24, -|R15|, -RZ ;  /* 0x800000ff0f187221 */ /* 0x000fe20000000300 */
[----:B------:R-:W-:Y:S02]  /*0e50*/  LOP3.LUT R16, RZ, R16, RZ, 0x33, !PT ;  /* 0x00000010ff107212 */ /* 0x000fe400078e33ff */
[----:B------:R-:W-:-:S06]  /*0e60*/  ISETP.GE.AND P3, PT, R17, RZ, PT ;  /* 0x000000ff1100720c */ /* 0x000fcc0003f66270 */
[----:B------:R-:W-:Y:S01]  /*0e70*/  @P0 IMAD.MOV.U32 R16, RZ, RZ, R25 ;  /* 0x000000ffff100224 */ /* 0x000fe200078e0019 */
[----:B------:R-:W-:Y:S02]  /*0e80*/  ISETP.GE.AND P2, PT, R18, RZ, PT ;  /* 0x000000ff1200720c */ /* 0x000fe40003f46270 */
[----:B------:R-:W-:Y:S02]  /*0e90*/  LOP3.LUT R15, RZ, R15, RZ, 0x33, !PT ;  /* 0x0000000fff0f7212 */ /* 0x000fe400078e33ff */
[----:B------:R-:W-:Y:S01]  /*0ea0*/  @P1 MOV R15, R24 ;  /* 0x00000018000f1202 */ /* 0x000fe20000000f00 */
[----:B------:R-:W-:Y:S01]  /*0eb0*/  FADD R24, -|R17|, -RZ ;  /* 0x800000ff11187221 */ /* 0x000fe20000000300 */
[----:B------:R-:W-:Y:S02]  /*0ec0*/  ISETP.GE.AND P0, PT, R19, RZ, PT ;  /* 0x000000ff1300720c */ /* 0x000fe40003f06270 */
[----:B------:R-:W-:Y:S01]  /*0ed0*/  LOP3.LUT R17, RZ, R17, RZ, 0x33, !PT ;  /* 0x00000011ff117212 */ /* 0x000fe200078e33ff */
[----:B------:R-:W-:-:S02]  /*0ee0*/  @P3 IMAD.MOV.U32 R17, RZ, RZ, R24 ;  /* 0x000000ffff113224 */ /* 0x000fc400078e0018 */
[----:B------:R-:W-:Y:S01]  /*0ef0*/  FADD R25, -|R18|, -RZ ;  /* 0x800000ff12197221 */ /* 0x000fe20000000300 */
[----:B------:R-:W-:Y:S01]  /*0f00*/  FADD R24, -|R19|, -RZ ;  /* 0x800000ff13187221 */ /* 0x000fe20000000300 */
[----:B------:R-:W-:Y:S02]  /*0f10*/  LOP3.LUT R18, RZ, R18, RZ, 0x33, !PT ;  /* 0x00000012ff127212 */ /* 0x000fe400078e33ff */
[----:B------:R-:W-:Y:S01]  /*0f20*/  LOP3.LUT R19, RZ, R19, RZ, 0x33, !PT ;  /* 0x00000013ff137212 */ /* 0x000fe200078e33ff */
[----:B------:R-:W-:-:S03]  /*0f30*/  @P2 IMAD.MOV.U32 R18, RZ, RZ, R25 ;  /* 0x000000ffff122224 */ /* 0x000fc600078e0019 */
[----:B------:R-:W-:Y:S01]  /*0f40*/  @P0 IMAD.MOV.U32 R19, RZ, RZ, R24 ;  /* 0x000000ffff130224 */ /* 0x000fe200078e0018 */
[----:B------:R1:W-:Y:S04]  /*0f50*/  STL.128 [R20], R4 ;  /* 0x0000000414007387 */ /* 0x0003e80000100c00 */
[----:B------:R1:W-:Y:S04]  /*0f60*/  STL.128 [R20+0x10], R8 ;  /* 0x0000100814007387 */ /* 0x0003e80000100c00 */
[----:B------:R1:W-:Y:S04]  /*0f70*/  STL.128 [R21], R12 ;  /* 0x0000000c15007387 */ /* 0x0003e80000100c00 */
[----:B------:R1:W-:Y:S01]  /*0f80*/  STL.128 [R21+0x10], R16 ;  /* 0x0000101015007387 */ /* 0x0003e20000100c00 */
[----:B------:R-:W-:-:S13]  /*0f90*/  ISETP.NE.AND P0, PT, R3, 0x100, PT ;  /* 0x000001000300780c */ /* 0x000fda0003f05270 */
[----:B------:R-:W-:Y:S05]  /*0fa0*/  @P0 BRA `(.L_x_0) ;  /* 0xfffffff000380947 */ /* 0x000fea000383ffff */
[----:B------:R-:W-:Y:S01]  /*0fb0*/  BAR.SYNC.DEFER_BLOCKING 0x0 ;  /* 0x0000000000007b1d */ /* 0x000fe20000010000 */
[----:B-1----:R-:W-:-:S05]  /*0fc0*/  IADD3 R5, PT, PT, R1, 0x20, RZ ;  /* 0x0000002001057810 */ /* 0x002fca0007ffe0ff */
[----:B------:R-:W-:-:S05]  /*0fd0*/  UMOV UR4, URZ ;  /* 0x000000ff00047c82 */ /* 0x000fca0008000000 */
.L_x_7:
[----:B0-----:R0:W-:Y:S01]  /*0fe0*/  STL.64 [R1+0x800], RZ ;  /* 0x000800ff01007387 */ /* 0x0011e20000100a00 */
[----:B----4-:R-:W-:Y:S01]  /*0ff0*/  IMAD.MOV.U32 R3, RZ, RZ, R5 ;  /* 0x000000ffff037224 */ /* 0x010fe200078e0005 */
[----:B-123--:R-:W-:-:S06]  /*1000*/  UMOV UR5, URZ ;  /* 0x000000ff00057c82 */ /* 0x00efcc0008000000 */
.L_x_1:
[----:B--2---:R-:W2:Y:S02]  /*1010*/  LDL R6, [R3+-0x20] ;  /* 0xffffe00003067983 */ /* 0x004ea40000100800 */
[----:B--2---:R-:W-:-:S05]  /*1020*/  SHF.R.U32.HI R7, RZ, UR4, R6 ;  /* 0x00000004ff077c19 */ /* 0x004fca0008011606 */
[----:B------:R-:W-:-:S05]  /*1030*/  IMAD.SHL.U32 R4, R7, 0x4, RZ ;  /* 0x0000000407047824 */ /* 0x000fca00078e00ff */
[----:B------:R-:W-:-:S05]  /*1040*/  LOP3.LUT R4, R4, 0x4, RZ, 0xc0, !PT ;  /* 0x0000000404047812 */ /* 0x000fca00078ec0ff */
[----:B------:R-:W-:-:S05]  /*1050*/  IMAD.IADD R13, R1, 0x1, R4 ;  /* 0x00000001010d7824 */ /* 0x000fca00078e0204 */
[----:B------:R-:W2:Y:S01]  /*1060*/  LDL R4, [R13+0x800] ;  /* 0x000800000d047983 */ /* 0x000ea20000100800 */
[----:B------:R-:W-:-:S04]  /*1070*/  SHF.L.U32 R7, R7, 0x8, RZ ;  /* 0x0000000807077819 */ /* 0x000fc800000006ff */
[----:B------:R-:W-:-:S05]  /*1080*/  LOP3.LUT R7, R7, 0x100, RZ, 0xc0, !PT ;  /* 0x0000010007077812 */ /* 0x000fca00078ec0ff */
[C---:B--2---:R-:W-:Y:S02]  /*1090*/  IMAD.IADD R7, R4.reuse, 0x1, R7 ;  /* 0x0000000104077824 */ /* 0x044fe400078e0207 */
[----:B------:R-:W-:Y:S02]  /*10a0*/  VIADD R8, R4, 0x1 ;  /* 0x0000000104087836 */ /* 0x000fe40000000000 */
[----:B------:R-:W-:-:S05]  /*10b0*/  IMAD R7, R7, 0x4, R0 ;  /* 0x0000000407077824 */ /* 0x000fca00078e0200 */
[----:B------:R1:W-:Y:S04]  /*10c0*/  STL [R7], R6 ;  /* 0x0000000607007387 */ /* 0x0003e80000100800 */
[----:B------:R2:W-:Y:S04]  /*10d0*/  STL [R13+0x800], R8 ;  /* 0x000800080d007387 */ /* 0x0005e80000100800 */
[----:B------:R-:W3:Y:S02]  /*10e0*/  LDL R9, [R3+-0x1c] ;  /* 0xffffe40003097983 */ /* 0x000ee40000100800 */
[----:B---3--:R-:W-:-:S04]  /*10f0*/  SHF.R.U32.HI R10, RZ, UR4, R9 ;  /* 0x00000004ff0a7c19 */ /* 0x008fc80008011609 */
[----:B------:R-:W-:-:S04]  /*1100*/  SHF.L.U32 R4, R10, 0x2, RZ ;  /* 0x000000020a047819 */ /* 0x000fc800000006ff */
[----:B------:R-:W-:-:S05]  /*1110*/  LOP3.LUT R4, R4, 0x4, RZ, 0xc0, !PT ;  /* 0x0000000404047812 */ /* 0x000fca00078ec0ff */
[----:B------:R-:W-:-:S05]  /*1120*/  IMAD.IADD R12, R1, 0x1, R4 ;  /* 0x00000001010c7824 */ /* 0x000fca00078e0204 */
[----:B------:R-:W3:Y:S01]  /*1130*/  LDL R4, [R12+0x800] ;  /* 0x000800000c047983 */ /* 0x000ee20000100800 */
[----:B------:R-:W-:-:S05]  /*1140*/  IMAD.SHL.U32 R10, R10, 0x100, RZ ;  /* 0x000001000a0a7824 */ /* 0x000fca00078e00ff */
[----:B------:R-:W-:-:S05]  /*1150*/  LOP3.LUT R11, R10, 0x100, RZ, 0xc0, !PT ;  /* 0x000001000a0b7812 */ /* 0x000fca00078ec0ff */
[C---:B---3--:R-:W-:Y:S02]  /*1160*/  IMAD.IADD R11, R4.reuse, 0x1, R11 ;  /* 0x00000001040b7824 */ /* 0x048fe400078e020b */
[----:B-1----:R-:W-:-:S03]  /*1170*/  VIADD R7, R4, 0x1 ;  /* 0x0000000104077836 */ /* 0x002fc60000000000 */
[----:B------:R-:W-:-:S05]  /*1180*/  LEA R6, R11, R0, 0x2 ;  /* 0x000000000b067211 */ /* 0x000fca00078e10ff */
[----:B------:R1:W-:Y:S04]  /*1190*/  STL [R6], R9 ;  /* 0x0000000906007387 */ /* 0x0003e80000100800 */
[----:B------:R3:W-:Y:S04]  /*11a0*/  STL [R12+0x800], R7 ;  /* 0x000800070c007387 */ /* 0x0007e80000100800 */
        /* <DEDUP_REMOVED lines=9> */
[----:B-1----:R-:W-:Y:S02]  /*1240*/  VIADD R6, R4, 0x1 ;  /* 0x0000000104067836 */ /* 0x002fe40000000000 */
[----:B------:R-:W-:-:S05]  /*1250*/  IMAD R11, R11, 0x4, R0 ;  /* 0x000000040b0b7824 */ /* 0x000fca00078e0200 */
[----:B------:R-:W-:Y:S04]  /*1260*/  STL [R11], R8 ;  /* 0x000000080b007387 */ /* 0x000fe80000100800 */
[----:B------:R1:W-:Y:S04]  /*1270*/  STL [R15+0x800], R6 ;  /* 0x000800060f007387 */ /* 0x0003e80000100800 */
[----:B---3--:R-:W2:Y:S02]  /*1280*/  LDL R7, [R3+-0x14] ;  /* 0xffffec0003077983 */ /* 0x008ea40000100800 */
[----:B--2---:R-:W-:-:S04]  /*1290*/  SHF.R.U32.HI R9, RZ, UR4, R7 ;  /* 0x00000004ff097c19 */ /* 0x004fc80008011607 */
[----:B------:R-:W-:-:S04]  /*12a0*/  SHF.L.U32 R4, R9, 0x2, RZ ;  /* 0x0000000209047819 */ /* 0x000fc800000006ff */
[----:B------:R-:W-:-:S05]  /*12b0*/  LOP3.LUT R4, R4, 0x4, RZ, 0xc0, !PT ;  /* 0x0000000404047812 */ /* 0x000fca00078ec0ff */
[----:B------:R-:W-:-:S05]  /*12c0*/  IMAD.IADD R13, R1, 0x1, R4 ;  /* 0x00000001010d7824 */ /* 0x000fca00078e0204 */
[----:B------:R-:W2:Y:S01]  /*12d0*/  LDL R4, [R13+0x800] ;  /* 0x000800000d047983 */ /* 0x000ea20000100800 */
[----:B------:R-:W-:-:S05]  /*12e0*/  IMAD.SHL.U32 R9, R9, 0x100, RZ ;  /* 0x0000010009097824 */ /* 0x000fca00078e00ff */
[----:B------:R-:W-:-:S05]  /*12f0*/  LOP3.LUT R9, R9, 0x100, RZ, 0xc0, !PT ;  /* 0x0000010009097812 */ /* 0x000fca00078ec0ff */
[C---:B--2---:R-:W-:Y:S02]  /*1300*/  IMAD.IADD R9, R4.reuse, 0x1, R9 ;  /* 0x0000000104097824 */ /* 0x044fe400078e0209 */
[----:B-1----:R-:W-:-:S03]  /*1310*/  VIADD R6, R4, 0x1 ;  /* 0x0000000104067836 */ /* 0x002fc60000000000 */
[----:B------:R-:W-:-:S05]  /*1320*/  LEA R8, R9, R0, 0x2 ;  /* 0x0000000009087211 */ /* 0x000fca00078e10ff */
[----:B------:R-:W-:Y:S04]  /*1330*/  STL [R8], R7 ;  /* 0x0000000708007387 */ /* 0x000fe80000100800 */
[----:B------:R1:W-:Y:S04]  /*1340*/  STL [R13+0x800], R6 ;  /* 0x000800060d007387 */ /* 0x0003e80000100800 */
[----:B------:R-:W2:Y:S02]  /*1350*/  LDL R9, [R3+-0x10] ;  /* 0xfffff00003097983 */ /* 0x000ea40000100800 */
        /* <DEDUP_REMOVED lines=12> */
[----:B------:R-:W2:Y:S02]  /*1420*/  LDL R7, [R3+-0xc] ;  /* 0xfffff40003077983 */ /* 0x000ea40000100800 */
        /* <DEDUP_REMOVED lines=38> */
[----:B------:R-:W2:Y:S02]  /*1690*/  LDL R9, [R3] ;  /* 0x0000000003097983 */ /* 0x000ea40000100800 */
        /* <DEDUP_REMOVED lines=12> */
[----:B------:R-:W2:Y:S02]  /*1760*/  LDL R7, [R3+0x4] ;  /* 0x0000040003077983 */ /* 0x000ea40000100800 */
        /* <DEDUP_REMOVED lines=12> */
[----:B------:R-:W2:Y:S02]  /*1830*/  LDL R9, [R3+0x8] ;  /* 0x0000080003097983 */ /* 0x000ea40000100800 */
        /* <DEDUP_REMOVED lines=45> */
[----:B------:R-:W-:-:S04]  /*1b10*/  LOP3.LUT R11, R10, 0x100, RZ, 0xc0, !PT ;  /* 0x000001000a0b7812 */ /* 0x000fc800078ec0ff */
[C---:B--2---:R-:W-:Y:S01]  /*1b20*/  IADD3 R11, PT, PT, R4.reuse, R11, RZ ;  /* 0x0000000b040b7210 */ /* 0x044fe20007ffe0ff */
[----:B-1----:R-:W-:-:S04]  /*1b30*/  VIADD R6, R4, 0x1 ;  /* 0x0000000104067836 */ /* 0x002fc80000000000 */
        /* <DEDUP_REMOVED lines=14> */
[----:B------:R1:W-:Y:S04]  /*1c20*/  STL [R8], R9 ;  /* 0x0000000908007387 */ /* 0x0003e80000100800 */
[----:B------:R2:W-:Y:S04]  /*1c30*/  STL [R15+0x800], R6 ;  /* 0x000800060f007387 */ /* 0x0005e80000100800 */
[----:B------:R-:W3:Y:S02]  /*1c40*/  LDL R7, [R3+0x1c] ;  /* 0x00001c0003077983 */ /* 0x000ee40000100800 */
[----:B---3--:R-:W-:-:S04]  /*1c50*/  SHF.R.U32.HI R10, RZ, UR4, R7 ;  /* 0x00000004ff0a7c19 */ /* 0x008fc80008011607 */
[----:B------:R-:W-:-:S04]  /*1c60*/  SHF.L.U32 R4, R10, 0x2, RZ ;  /* 0x000000020a047819 */ /* 0x000fc800000006ff */
[----:B------:R-:W-:-:S05]  /*1c70*/  LOP3.LUT R4, R4, 0x4, RZ, 0xc0, !PT ;  /* 0x0000000404047812 */ /* 0x000fca00078ec0ff */
[----:B------:R-:W-:-:S05]  /*1c80*/  IMAD.IADD R13, R1, 0x1, R4 ;  /* 0x00000001010d7824 */ /* 0x000fca00078e0204 */
[----:B------:R-:W3:Y:S01]  /*1c90*/  LDL R4, [R13+0x800] ;  /* 0x000800000d047983 */ /* 0x000ee20000100800 */
[----:B------:R-:W-:Y:S01]  /*1ca0*/  IMAD.SHL.U32 R10, R10, 0x100, RZ ;  /* 0x000001000a0a7824 */ /* 0x000fe200078e00ff */
[----:B------:R-:W-:Y:S01]  /*1cb0*/  UIADD3 UR5, UPT, UPT, UR5, 0x10, URZ ;  /* 0x0000001005057890 */ /* 0x000fe2000fffe0ff */
[----:B------:R-:W-:-:S03]  /*1cc0*/  IADD3 R3, PT, PT, R3, 0x40, RZ ;  /* 0x0000004003037810 */ /* 0x000fc60007ffe0ff */
[----:B------:R-:W-:Y:S01]  /*1cd0*/  LOP3.LUT R11, R10, 0x100, RZ, 0xc0, !PT ;  /* 0x000001000a0b7812 */ /* 0x000fe200078ec0ff */
[----:B------:R-:W-:-:S03]  /*1ce0*/  UISETP.NE.AND UP0, UPT, UR5, 0x100, UPT ;  /* 0x000001000500788c */ /* 0x000fc6000bf05270 */
[C---:B---3--:R-:W-:Y:S01]  /*1cf0*/  IADD3 R11, PT, PT, R4.reuse, R11, RZ ;  /* 0x0000000b040b7210 */ /* 0x048fe20007ffe0ff */
[----:B------:R-:W-:-:S04]  /*1d00*/  VIADD R4, R4, 0x1 ;  /* 0x0000000104047836 */ /* 0x000fc80000000000 */
[----:B-1----:R-:W-:-:S05]  /*1d10*/  IMAD R8, R11, 0x4, R0 ;  /* 0x000000040b087824 */ /* 0x002fca00078e0200 */
[----:B------:R2:W-:Y:S04]  /*1d20*/  STL [R8], R7 ;  /* 0x0000000708007387 */ /* 0x0005e80000100800 */
[----:B------:R2:W-:Y:S01]  /*1d30*/  STL [R13+0x800], R4 ;  /* 0x000800040d007387 */ /* 0x0005e20000100800 */
[----:B------:R-:W-:Y:S05]  /*1d40*/  BRA.U UP0, `(.L_x_1) ;  /* 0xfffffff100b07547 */ /* 0x000fea000b83ffff */
[----:B--2---:R-:W2:Y:S01]  /*1d50*/  LDL.64 R6, [R1+0x800] ;  /* 0x0008000001067983 */ /* 0x004ea20000100a00 */
[----:B------:R-:W-:Y:S01]  /*1d60*/  BSSY.RECONVERGENT B0, `(.L_x_2) ;  /* 0x0000038000007945 */ /* 0x000fe20003800200 */
[----:B--2---:R-:W-:-:S13]  /*1d70*/  ISETP.NE.AND P0, PT, R7, RZ, PT ;  /* 0x000000ff0700720c */ /* 0x004fda0003f05270 */
[----:B------:R-:W-:Y:S05]  /*1d80*/  @!P0 BRA `(.L_x_3) ;  /* 0x0000000000d48947 */ /* 0x000fea0003800000 */
[C---:B------:R-:W-:Y:S01]  /*1d90*/  ISETP.GE.U32.AND P0, PT, R7.reuse, 0x4, PT ;  /* 0x000000040700780c */ /* 0x040fe20003f06070 */
[----:B------:R-:W-:Y:S01]  /*1da0*/  BSSY.RECONVERGENT B1, `(.L_x_4) ;  /* 0x000001c000017945 */ /* 0x000fe20003800200 */
[----:B------:R-:W-:Y:S01]  /*1db0*/  LOP3.LUT R16, R7, 0x3, RZ, 0xc0, !PT ;  /* 0x0000000307107812 */ /* 0x000fe200078ec0ff */
[----:B------:R-:W-:-:S03]  /*1dc0*/  IMAD.MOV.U32 R3, RZ, RZ, RZ ;  /* 0x000000ffff037224 */ /* 0x000fc600078e00ff */
[----:B------:R-:W-:-:S07]  /*1dd0*/  ISETP.NE.AND P1, PT, R16, RZ, PT ;  /* 0x000000ff1000720c */ /* 0x000fce0003f25270 */
[----:B------:R-:W-:Y:S06]  /*1de0*/  @!P0 BRA `(.L_x_5) ;  /* 0x00000000005c8947 */ /* 0x000fec0003800000 */
[----:B------:R-:W-:Y:S01]  /*1df0*/  LOP3.LUT R3, R7, 0xfffffffc, RZ, 0xc0, !PT ;  /* 0xfffffffc07037812 */ /* 0x000fe200078ec0ff */
[----:B------:R-:W-:-:S07]  /*1e00*/  IMAD.MOV.U32 R4, RZ, RZ, RZ ;  /* 0x000000ffff047224 */ /* 0x000fce00078e00ff */
.L_x_6:
[----:B------:R-:W-:-:S05]  /*1e10*/  IADD3 R7, PT, PT, R4, 0x100, RZ ;  /* 0x0000010004077810 */ /* 0x000fca0007ffe0ff */
[----:B------:R-:W-:-:S05]  /*1e20*/  IMAD R7, R7, 0x4, R0 ;  /* 0x0000000407077824 */ /* 0x000fca00078e0200 */
[----:B-1----:R-:W2:Y:S01]  /*1e30*/  LDL R8, [R7] ;  /* 0x0000000007087983 */ /* 0x002ea20000100800 */
[----:B------:R-:W-:-:S05]  /*1e40*/  IMAD.IADD R9, R4, 0x1, R6 ;  /* 0x0000000104097824 */ /* 0x000fca00078e0206 */
[C---:B------:R-:W-:Y:S01]  /*1e50*/  LEA R11, R9.reuse, R0, 0x2 ;  /* 0x00000000090b7211 */ /* 0x040fe200078e10ff */
[----:B------:R-:W-:-:S04]  /*1e60*/  VIADD R13, R9, 0x1 ;  /* 0x00000001090d7836 */ /* 0x000fc80000000000 */
[----:B--2---:R1:W-:Y:S04]  /*1e70*/  STL [R11], R8 ;  /* 0x000000080b007387 */ /* 0x0043e80000100800 */
[----:B------:R-:W2:Y:S01]  /*1e80*/  LDL R10, [R7+0x4] ;  /* 0x00000400070a7983 */ /* 0x000ea20000100800 */
[----:B------:R-:W-:Y:S01]  /*1e90*/  IMAD R13, R13, 0x4, R0 ;  /* 0x000000040d0d7824 */ /* 0x000fe200078e0200 */
[----:B------:R-:W-:-:S04]  /*1ea0*/  IADD3 R15, PT, PT, R9, 0x2, RZ ;  /* 0x00000002090f7810 */ /* 0x000fc80007ffe0ff */
[----:B--2---:R1:W-:Y:S04]  /*1eb0*/  STL [R13], R10 ;  /* 0x0000000a0d007387 */ /* 0x0043e80000100800 */
[----:B------:R-:W2:Y:S01]  /*1ec0*/  LDL R12, [R7+0x8] ;  /* 0x00000800070c7983 */ /* 0x000ea20000100800 */
[----:B------:R-:W-:Y:S02]  /*1ed0*/  IMAD R15, R15, 0x4, R0 ;  /* 0x000000040f0f7824 */ /* 0x000fe400078e0200 */
[----:B------:R-:W-:-:S03]  /*1ee0*/  VIADD R9, R9, 0x3 ;  /* 0x0000000309097836 */ /* 0x000fc60000000000 */
[----:B--2---:R1:W-:Y:S04]  /*1ef0*/  STL [R15], R12 ;  /* 0x0000000c0f007387 */ /* 0x0043e80000100800 */
[----:B------:R-:W2:Y:S01]  /*1f00*/  LDL R14, [R7+0xc] ;  /* 0x00000c00070e7983 */ /* 0x000ea20000100800 */
[----:B------:R-:W-:Y:S01]  /*1f10*/  LEA R9, R9, R0, 0x2 ;  /* 0x0000000009097211 */ /* 0x000fe200078e10ff */
[----:B------:R-:W-:-:S05]  /*1f20*/  VIADD R4, R4, 0x4 ;  /* 0x0000000404047836 */ /* 0x000fca0000000000 */
[----:B------:R-:W-:Y:S01]  /*1f30*/  ISETP.NE.AND P0, PT, R4, R3, PT ;  /* 0x000000030400720c */ /* 0x000fe20003f05270 */
[----:B--2---:R1:W-:-:S12]  /*1f40*/  STL [R9], R14 ;  /* 0x0000000e09007387 */ /* 0x0043d80000100800 */
[----:B------:R-:W-:Y:S05]  /*1f50*/  @P0 BRA `(.L_x_6) ;  /* 0xfffffffc00ac0947 */ /* 0x000fea000383ffff */
.L_x_5:
[----:B------:R-:W-:Y:S05]  /*1f60*/  BSYNC.RECONVERGENT B1 ;  /* 0x0000000000017941 */ /* 0x000fea0003800200 */
.L_x_4:
[----:B------:R-:W-:Y:S05]  /*1f70*/  @!P1 BRA `(.L_x_3) ;  /* 0x0000000000589947 */ /* 0x000fea0003800000 */
[----:B------:R-:W-:-:S05]  /*1f80*/  VIADD R7, R3, 0x100 ;  /* 0x0000010003077836 */ /* 0x000fca0000000000 */
[----:B------:R-:W-:-:S06]  /*1f90*/  LEA R7, R7, R0, 0x2 ;  /* 0x0000000007077211 */ /* 0x000fcc00078e10ff */
[----:B------:R-:W2:Y:S01]  /*1fa0*/  LDL R7, [R7] ;  /* 0x0000000007077983 */ /* 0x000ea20000100800 */
[----:B-1----:R-:W-:Y:S01]  /*1fb0*/  IMAD.IADD R11, R3, 0x1, R6 ;  /* 0x00000001030b7824 */ /* 0x002fe200078e0206 */
[----:B------:R-:W-:-:S03]  /*1fc0*/  ISETP.NE.AND P0, PT, R16, 0x1, PT ;  /* 0x000000011000780c */ /* 0x000fc60003f05270 */
[----:B------:R-:W-:-:S05]  /*1fd0*/  IMAD R4, R11, 0x4, R0 ;  /* 0x000000040b047824 */ /* 0x000fca00078e0200 */
[----:B--2---:R2:W-:Y:S05]  /*1fe0*/  STL [R4], R7 ;  /* 0x0000000704007387 */ /* 0x0045ea0000100800 */
[----:B------:R-:W-:Y:S05]  /*1ff0*/  @!P0 BRA `(.L_x_3) ;  /* 0x0000000000388947 */ /* 0x000fea0003800000 */
[----:B--2---:R-:W-:-:S05]  /*2000*/  IADD3 R7, PT, PT, R3, 0x101, RZ ;  /* 0x0000010103077810 */ /* 0x004fca0007ffe0ff */
[----:B------:R-:W-:-:S06]  /*2010*/  IMAD R7, R7, 0x4, R0 ;  /* 0x0000000407077824 */ /* 0x000fcc00078e0200 */
[----:B------:R-:W2:Y:S01]  /*2020*/  LDL R7, [R7] ;  /* 0x0000000007077983 */ /* 0x000ea20000100800 */
[----:B------:R-:W-:Y:S01]  /*2030*/  VIADD R9, R11, 0x1 ;  /* 0x000000010b097836 */ /* 0x000fe20000000000 */
[----:B------:R-:W-:-:S04]  /*2040*/  ISETP.NE.AND P0, PT, R16, 0x2, PT ;  /* 0x000000021000780c */ /* 0x000fc80003f05270 */
[----:B------:R-:W-:-:S05]  /*2050*/  LEA R4, R9, R0, 0x2 ;  /* 0x0000000009047211 */ /* 0x000fca00078e10ff */
[----:B--2---:R3:W-:Y:S04]  /*2060*/  STL [R4], R7 ;  /* 0x0000000704007387 */ /* 0x0047e80000100800 */
[----:B------:R-:W-:Y:S05]  /*2070*/  @!P0 BRA `(.L_x_3) ;  /* 0x0000000000188947 */ /* 0x000fea0003800000 */
[----:B------:R-:W-:-:S04]  /*2080*/  VIADD R3, R3, 0x102 ;  /* 0x0000010203037836 */ /* 0x000fc80000000000 */
[----:B------:R-:W-:-:S06]  /*2090*/  IMAD R3, R3, 0x4, R0 ;  /* 0x0000000403037824 */ /* 0x000fcc00078e0200 */
[----:B------:R-:W2:Y:S01]  /*20a0*/  LDL R3, [R3] ;  /* 0x0000000003037983 */ /* 0x000ea20000100800 */
[----:B---3--:R-:W-:-:S05]  /*20b0*/  IADD3 R7, PT, PT, R11, 0x2, RZ ;  /* 0x000000020b077810 */ /* 0x008fca0007ffe0ff */
[----:B------:R-:W-:-:S05]  /*20c0*/  IMAD R4, R7, 0x4, R0 ;  /* 0x0000000407047824 */ /* 0x000fca00078e0200 */
[----:B--2---:R4:W-:Y:S02]  /*20d0*/  STL [R4], R3 ;  /* 0x0000000304007387 */ /* 0x0049e40000100800 */
.L_x_3:
[----:B------:R-:W-:Y:S05]  /*20e0*/  BSYNC.RECONVERGENT B0 ;  /* 0x0000000000007941 */ /* 0x000fea0003800200 */
.L_x_2:
[----:B------:R-:W-:-:S04]  /*20f0*/  UIADD3 UR4, UPT, UPT, UR4, 0x1, URZ ;  /* 0x0000000104047890 */ /* 0x000fc8000fffe0ff */
[----:B------:R-:W-:-:S09]  /*2100*/  UISETP.NE.AND UP0, UPT, UR4, 0x20, UPT ;  /* 0x000000200400788c */ /* 0x000fd2000bf05270 */
[----:B------:R-:W-:Y:S05]  /*2110*/  BRA.U UP0, `(.L_x_7) ;  /* 0xffffffed00b07547 */ /* 0x000fea000b83ffff */
[----:B------:R-:W5:Y:S01]  /*2120*/  S2UR UR6, SR_CgaCtaId ;  /* 0x00000000000679c3 */ /* 0x000f620000008800 */
[----:B------:R-:W-:Y:S01]  /*2130*/  UMOV UR5, 0x400 ;  /* 0x0000040000057882 */ /* 0x000fe20000000000 */
[----:B------:R-:W0:Y:S01]  /*2140*/  LDCU UR7, c[0x0][0x388] ;  /* 0x00007100ff0777ac */ /* 0x000e220008000800 */
[----:B------:R-:W-:Y:S01]  /*2150*/  UIADD3 UR5, UPT, UPT, UR5, 0x8, URZ ;  /* 0x0000000805057890 */ /* 0x000fe2000fffe0ff */
[----:B0-----:R-:W-:-:S03]  /*2160*/  ISETP.NE.AND P0, PT, RZ, UR7, PT ;  /* 0x00000007ff007c0c */ /* 0x001fc6000bf05270 */
[----:B-----5:R-:W-:-:S06]  /*2170*/  ULEA UR5, UR6, UR5, 0x18 ;  /* 0x0000000506057291 */ /* 0x020fcc000f8ec0ff */
[----:B----4-:R-:W-:-:S05]  /*2180*/  LEA R3, R2, UR5, 0x2 ;  /* 0x0000000502037c11 */ /* 0x010fca000f8e10ff */
[----:B------:R0:W-:Y:S01]  /*2190*/  STS [R3], RZ ;  /* 0x000000ff03007388 */ /* 0x0001e20000000800 */
[----:B------:R-:W-:Y:S06]  /*21a0*/  BAR.SYNC.DEFER_BLOCKING 0x0 ;  /* 0x0000000000007b1d */ /* 0x000fec0000010000 */
[----:B------:R-:W-:Y:S05]  /*21b0*/  @!P0 EXIT ;  /* 0x000000000000894d */ /* 0x000fea0003800000 */
[----:B------:R-:W-:Y:S02]  /*21c0*/  UISETP.GE.U32.AND UP0, UPT, UR7, 0x4, UPT ;  /* 0x000000040700788c */ /* 0x000fe4000bf06070 */
[----:B------:R-:W-:Y:S01]  /*21d0*/  ULOP3.LUT UR12, UR7, 0x3, URZ, 0xc0, !UPT ;  /* 0x00000003070c7892 */ /* 0x000fe2000f8ec0ff */
[----:B------:R-:W-:-:S06]  /*21e0*/  UMOV UR4, URZ ;  /* 0x000000ff00047c82 */ /* 0x000fcc0008000000 */
[----:B------:R-:W-:Y:S05]  /*21f0*/  BRA.U !UP0, `(.L_x_8) ;  /* 0x0000000908bc7547 */ /* 0x000fea000b800000 */
[----:B------:R-:W4:Y:S01]  /*2200*/  LDCU.64 UR10, c[0x0][0x380] ;  /* 0x00007000ff0a77ac */ /* 0x000f220008000a00 */
[----:B------:R-:W-:-:S04]  /*2210*/  ULOP3.LUT UR4, UR7, 0xfffffffc, URZ, 0xc0, !UPT ;  /* 0xfffffffc07047892 */ /* 0x000fc8000f8ec0ff */
[----:B------:R-:W-:Y:S02]  /*2220*/  UIADD3 UR7, UPT, UPT, -UR4, URZ, URZ ;  /* 0x000000ff04077290 */ /* 0x000fe4000fffe1ff */
[----:B----4-:R-:W-:-:S04]  /*2230*/  UIADD3 UR5, UP0, UPT, UR10, 0x8, URZ ;  /* 0x000000080a057890 */ /* 0x010fc8000ff1e0ff */
[----:B------:R-:W-:Y:S02]  /*2240*/  UIADD3.X UR6, UPT, UPT, URZ, UR11, URZ, UP0, !UPT ;  /* 0x0000000bff067290 */ /* 0x000fe400087fe4ff */
[----:B-1----:R-:W-:-:S04]  /*2250*/  IMAD.U32 R12, RZ, RZ, UR5 ;  /* 0x00000005ff0c7e24 */ /* 0x002fc8000f8e00ff */
[----:B------:R-:W-:-:S07]  /*2260*/  MOV R13, UR6 ;  /* 0x00000006000d7c02 */ /* 0x000fce0008000f00 */
.L_x_17:
[----:B----4-:R-:W1:Y:S01]  /*2270*/  LDS R5, [R3] ;  /* 0x0000000003057984 */ /* 0x010e620000000800 */
[----:B------:R-:W-:Y:S01]  /*2280*/  IMAD.MOV.U32 R6, RZ, RZ, -0x1 ;  /* 0xffffffffff067424 */ /* 0x000fe200078e00ff */
[----:B-1----:R-:W-:-:S13]  /*2290*/  ISETP.GT.U32.AND P0, PT, R5, 0xff, PT ;  /* 0x000000ff0500780c */ /* 0x002fda0003f04070 */
[----:B--23--:R-:W-:-:S05]  /*22a0*/  @!P0 IMAD R7, R5, 0x4, R0 ;  /* 0x0000000405078824 */ /* 0x00cfca00078e0200 */
[----:B------:R-:W2:Y:S01]  /*22b0*/  @!P0 LDL R6, [R7] ;  /* 0x0000000007068983 */ /* 0x000ea20000100800 */
[----:B------:R-:W1:Y:S01]  /*22c0*/  S2UR UR13, SR_CgaCtaId ;  /* 0x00000000000d79c3 */ /* 0x000e620000008800 */
[----:B------:R-:W-:Y:S01]  /*22d0*/  VOTEU.ANY UR5, UPT, PT ;  /* 0x0000000000057886 */ /* 0x000fe200038e0100 */
[----:B------:R-:W-:Y:S01]  /*22e0*/  UMOV UR11, 0x400 ;  /* 0x00000400000b7882 */ /* 0x000fe20000000000 */
[----:B------:R-:W3:Y:S01]  /*22f0*/  S2R R8, SR_LANEID ;  /* 0x0000000000087919 */ /* 0x000ee20000000000 */
[----:B------:R-:W-:Y:S01]  /*2300*/  UFLO.U32 UR5, UR5 ;  /* 0x00000005000572bd */ /* 0x000fe200080e0000 */
[----:B------:R-:W-:Y:S01]  /*2310*/  MOV R4, 0xffffffff ;  /* 0xffffffff00047802 */ /* 0x000fe20000000f00 */
[----:B------:R-:W-:Y:S01]  /*2320*/  IMAD.MOV.U32 R5, RZ, RZ, -0x1 ;  /* 0xffffffffff057424 */ /* 0x000fe200078e00ff */
[----:B------:R-:W-:Y:S01]  /*2330*/  UIADD3 UR7, UPT, UPT, UR7, 0x4, URZ ;  /* 0x0000000407077890 */ /* 0x000fe2000fffe0ff */
[----:B------:R-:W-:Y:S03]  /*2340*/  BSSY.RECONVERGENT B0, `(.L_x_9) ;  /* 0x0000015000007945 */ /* 0x000fe60003800200 */
[----:B------:R-:W-:-:S02]  /*2350*/  UISETP.NE.AND UP0, UPT, UR7, URZ, UPT ;  /* 0x000000ff0700728c */ /* 0x000fc4000bf05270 */
[----:B-1----:R-:W-:Y:S01]  /*2360*/  ULEA UR10, UR13, UR11, 0x18 ;  /* 0x0000000b0d0a7291 */ /* 0x002fe2000f8ec0ff */
[----:B------:R-:W-:Y:S01]  /*2370*/  BAR.SYNC.DEFER_BLOCKING 0x0 ;  /* 0x0000000000007b1d */ /* 0x000fe20000010000 */
[----:B---3--:R-:W-:-:S07]  /*2380*/  ISETP.EQ.U32.AND P0, PT, R8, UR5, PT ;  /* 0x0000000508007c0c */ /* 0x008fce000bf02070 */
[----:B------:R-:W-:Y:S01]  /*2390*/  STS.64 [UR10], R4 ;  /* 0x00000004ff007988 */ /* 0x000fe20008000a0a */
[----:B--2---:R-:W-:-:S13]  /*23a0*/  CREDUX.MIN UR6, R6 ;  /* 0x00000000060672cc */ /* 0x004fda0000008000 */
[----:B------:R-:W-:-:S05]  /*23b0*/  IMAD.U32 R9, RZ, RZ, UR6 ;  /* 0x00000006ff097e24 */ /* 0x000fca000f8e00ff */
[----:B------:R-:W-:Y:S01]  /*23c0*/  @P0 ATOMS.MIN RZ, [UR10], R9 ;  /* 0x00000009ffff098c */ /* 0x000fe2000880000a */
[----:B------:R-:W-:Y:S06]  /*23d0*/  BAR.SYNC.DEFER_BLOCKING 0x0 ;  /* 0x0000000000007b1d */ /* 0x000fec0000010000 */
[----:B------:R-:W1:Y:S02]  /*23e0*/  LDS R7, [UR10] ;  /* 0x0000000aff077984 */ /* 0x000e640008000800 */
[----:B-1----:R-:W-:-:S13]  /*23f0*/  ISETP.NE.AND P0, PT, R7, R6, PT ;  /* 0x000000060700720c */ /* 0x002fda0003f05270 */
[----:B------:R-:W-:Y:S05]  /*2400*/  @P0 BRA `(.L_x_10) ;  /* 0x0000000000200947 */ /* 0x000fea0003800000 */
[----:B------:R-:W-:Y:S01]  /*2410*/  VOTEU.ANY UR5, UPT, PT ;  /* 0x0000000000057886 */ /* 0x000fe200038e0100 */
[----:B------:R-:W-:Y:S01]  /*2420*/  CREDUX.MIN UR14, R2 ;  /* 0x00000000020e72cc */ /* 0x000fe20000008000 */
[----:B------:R-:W-:Y:S02]  /*2430*/  UFLO.U32 UR6, UR5 ;  /* 0x00000005000672bd */ /* 0x000fe400080e0000 */
[----:B------:R-:W-:-:S04]  /*2440*/  UIADD3 UR5, UPT, UPT, UR11, 0x4, URZ ;  /* 0x000000040b057890 */ /* 0x000fc8000fffe0ff */
[----:B------:R-:W-:Y:S01]  /*2450*/  ISETP.EQ.U32.AND P0, PT, R8, UR6, PT ;  /* 0x0000000608007c0c */ /* 0x000fe2000bf02070 */
[----:B------:R-:W-:-:S05]  /*2460*/  ULEA UR5, UR13, UR5, 0x18 ;  /* 0x000000050d057291 */ /* 0x000fca000f8ec0ff */
[----:B------:R-:W-:-:S07]  /*2470*/  MOV R5, UR14 ;  /* 0x0000000e00057c02 */ /* 0x000fce0008000f00 */
[----:B------:R1:W-:Y:S02]  /*2480*/  @P0 ATOMS.MIN RZ, [UR5], R5 ;  /* 0x00000005ffff098c */ /* 0x0003e40008800005 */
.L_x_10:
[----:B------:R-:W-:Y:S05]  /*2490*/  BSYNC.RECONVERGENT B0 ;  /* 0x0000000000007941 */ /* 0x000fea0003800200 */
.L_x_9:
[----:B------:R-:W-:Y:S01]  /*24a0*/  BAR.SYNC.DEFER_BLOCKING 0x0 ;  /* 0x0000000000007b1d */ /* 0x000fe20000010000 */
[----:B------:R-:W-:-:S05]  /*24b0*/  IMAD.MOV.U32 R9, RZ, RZ, -0x1 ;  /* 0xffffffffff097424 */ /* 0x000fca00078e00ff */
[----:B-1----:R-:W1:Y:S04]  /*24c0*/  LDS R5, [UR10+0x4] ;  /* 0x0000040aff057984 */ /* 0x002e680008000800 */
[----:B------:R-:W2:Y:S01]  /*24d0*/  LDS R6, [R3] ;  /* 0x0000000003067984 */ /* 0x000ea20000000800 */
[----:B-1----:R-:W-:-:S13]  /*24e0*/  ISETP.NE.AND P1, PT, R5, R2, PT ;  /* 0x000000020500720c */ /* 0x002fda0003f25270 */
[----:B--2---:R-:W-:-:S05]  /*24f0*/  @!P1 VIADD R6, R6, 0x1 ;  /* 0x0000000106069836 */ /* 0x004fca0000000000 */
[----:B------:R-:W-:-:S13]  /*2500*/  ISETP.GT.U32.AND P0, PT, R6, 0xff, PT ;  /* 0x000000ff0600780c */ /* 0x000fda0003f04070 */
[----:B------:R-:W-:-:S05]  /*2510*/  @!P0 LEA R7, R6, R0, 0x2 ;  /* 0x0000000006078211 */ /* 0x000fca00078e10ff */
[----:B------:R1:W2:Y:S01]  /*2520*/  @!P0 LDL R9, [R7] ;  /* 0x0000000007098983 */ /* 0x0002a20000100800 */
[----:B------:R-:W-:Y:S01]  /*2530*/  VOTEU.ANY UR5, UPT, PT ;  /* 0x0000000000057886 */ /* 0x000fe200038e0100 */
[----:B------:R-:W-:Y:S01]  /*2540*/  IMAD.MOV.U32 R14, RZ, RZ, -0x1 ;  /* 0xffffffffff0e7424 */ /* 0x000fe200078e00ff */
[----:B------:R-:W-:Y:S01]  /*2550*/  UFLO.U32 UR5, UR5 ;  /* 0x00000005000572bd */ /* 0x000fe200080e0000 */
[----:B------:R3:W-:Y:S01]  /*2560*/  @!P1 STS [R3], R6 ;  /* 0x0000000603009388 */ /* 0x0007e20000000800 */
[----:B------:R-:W-:Y:S01]  /*2570*/  IMAD.MOV.U32 R15, RZ, RZ, -0x1 ;  /* 0xffffffffff0f7424 */ /* 0x000fe200078e00ff */
[----:B------:R-:W-:Y:S02]  /*2580*/  BSSY.RECONVERGENT B0, `(.L_x_11) ;  /* 0x000001a000007945 */ /* 0x000fe40003800200 */
[----:B------:R-:W4:Y:S01]  /*2590*/  @!P1 LDS R5, [UR10] ;  /* 0x0000000aff059984 */ /* 0x000f220008000800 */
[----:B-1----:R-:W-:Y:S01]  /*25a0*/  IMAD.MOV.U32 R7, RZ, RZ, R13 ;  /* 0x000000ffff077224 */ /* 0x002fe200078e000d */
[----:B------:R-:W-:Y:S01]  /*25b0*/  ISETP.EQ.U32.AND P2, PT, R8, UR5, PT ;  /* 0x0000000508007c0c */ /* 0x000fe2000bf42070 */
[----:B---3--:R-:W-:Y:S01]  /*25c0*/  IMAD.MOV.U32 R6, RZ, RZ, R12 ;  /* 0x000000ffff067224 */ /* 0x008fe200078e000c */
[----:B----4-:R-:W-:-:S04]  /*25d0*/  @!P1 ISETP.GT.AND P0, PT, R5, -0x1, PT ;  /* 0xffffffff0500980c */ /* 0x010fc80003f04270 */
[----:B------:R-:W-:-:S04]  /*25e0*/  @!P1 SEL R10, R4, 0x80000000, P0 ;  /* 0x80000000040a9807 */ /* 0x000fc80000000000 */
[----:B------:R-:W-:-:S05]  /*25f0*/  @!P1 LOP3.LUT R5, R10, R5, RZ, 0x3c, !PT ;  /* 0x000000050a059212 */ /* 0x000fca00078e3cff */
[----:B------:R-:W-:Y:S01]  /*2600*/  @!P1 STG.E desc[UR8][R6.64+-0x8], R5 ;  /* 0xfffff80506009986 */ /* 0x000fe2000c101908 */
[----:B------:R-:W-:Y:S06]  /*2610*/  BAR.SYNC.DEFER_BLOCKING 0x0 ;  /* 0x0000000000007b1d */ /* 0x000fec0000010000 */
[----:B------:R-:W-:Y:S01]  /*2620*/  STS.64 [UR10], R14 ;  /* 0x0000000eff007988 */ /* 0x000fe20008000a0a */
[----:B--2---:R-:W-:-:S13]  /*2630*/  CREDUX.MIN UR6, R9 ;  /* 0x00000000090672cc */ /* 0x004fda0000008000 */
[----:B------:R-:W-:-:S05]  /*2640*/  MOV R11, UR6 ;  /* 0x00000006000b7c02 */ /* 0x000fca0008000f00 */
        /* <DEDUP_REMOVED lines=13> */
.L_x_12:
[----:B------:R-:W-:Y:S05]  /*2720*/  BSYNC.RECONVERGENT B0 ;  /* 0x0000000000007941 */ /* 0x000fea0003800200 */
.L_x_11:
        /* <DEDUP_REMOVED lines=8> */
[----:B------:R-:W2:Y:S01]  /*27b0*/  @!P0 LDL R11, [R12] ;  /* 0x000000000c0b8983 */ /* 0x000ea20000100800 */
[----:B------:R-:W-:Y:S01]  /*27c0*/  VOTEU.ANY UR5, UPT, PT ;  /* 0x0000000000057886 */ /* 0x000fe200038e0100 */
[----:B------:R-:W-:Y:S01]  /*27d0*/  IMAD.MOV.U32 R14, RZ, RZ, -0x1 ;  /* 0xffffffffff0e7424 */ /* 0x000fe200078e00ff */
[----:B------:R-:W-:Y:S01]  /*27e0*/  UFLO.U32 UR5, UR5 ;  /* 0x00000005000572bd */ /* 0x000fe200080e0000 */
[----:B------:R-:W-:Y:S01]  /*27f0*/  @!P1 STS [R3], R9 ;  /* 0x0000000903009388 */ /* 0x000fe20000000800 */
[----:B------:R-:W-:Y:S01]  /*2800*/  IMAD.MOV.U32 R15, RZ, RZ, -0x1 ;  /* 0xffffffffff0f7424 */ /* 0x000fe200078e00ff */
[----:B------:R-:W-:Y:S02]  /*2810*/  BSSY.RECONVERGENT B0, `(.L_x_13) ;  /* 0x0000018000007945 */ /* 0x000fe40003800200 */
[----:B------:R-:W1:Y:S01]  /*2820*/  @!P1 LDS R5, [UR10] ;  /* 0x0000000aff059984 */ /* 0x000e620008000800 */
[----:B------:R-:W-:Y:S02]  /*2830*/  ISETP.EQ.U32.AND P2, PT, R8, UR5, PT ;  /* 0x0000000508007c0c */ /* 0x000fe4000bf42070 */
[----:B-1----:R-:W-:-:S04]  /*2840*/  @!P1 ISETP.GT.AND P0, PT, R5, -0x1, PT ;  /* 0xffffffff0500980c */ /* 0x002fc80003f04270 */
        /* <DEDUP_REMOVED lines=18> */
[----:B------:R-:W-:-:S07]  /*2970*/  IMAD.U32 R5, RZ, RZ, UR14 ;  /* 0x0000000eff057e24 */ /* 0x000fce000f8e00ff */
[----:B------:R1:W-:Y:S02]  /*2980*/  @P0 ATOMS.MIN RZ, [UR6], R5 ;  /* 0x00000005ffff098c */ /* 0x0003e40008800006 */
.L_x_14:
[----:B------:R-:W-:Y:S05]  /*2990*/  BSYNC.RECONVERGENT B0 ;  /* 0x0000000000007941 */ /* 0x000fea0003800200 */
.L_x_13:
[----:B------:R-:W-:Y:S01]  /*29a0*/  BAR.SYNC.DEFER_BLOCKING 0x0 ;  /* 0x0000000000007b1d */ /* 0x000fe20000010000 */
[----:B------:R-:W-:-:S05]  /*29b0*/  MOV R11, 0xffffffff ;  /* 0xffffffff000b7802 */ /* 0x000fca0000000f00 */
[----:B-1----:R-:W1:Y:S04]  /*29c0*/  LDS R5, [UR10+0x4] ;  /* 0x0000040aff057984 */ /* 0x002e680008000800 */
[----:B------:R-:W2:Y:S01]  /*29d0*/  LDS R9, [R3] ;  /* 0x0000000003097984 */ /* 0x000ea20000000800 */
[----:B-1----:R-:W-:-:S13]  /*29e0*/  ISETP.NE.AND P1, PT, R5, R2, PT ;  /* 0x000000020500720c */ /* 0x002fda0003f25270 */
[----:B--2---:R-:W-:-:S05]  /*29f0*/  @!P1 VIADD R9, R9, 0x1 ;  /* 0x0000000109099836 */ /* 0x004fca0000000000 */
[----:B------:R-:W-:-:S13]  /*2a00*/  ISETP.GT.U32.AND P0, PT, R9, 0xff, PT ;  /* 0x000000ff0900780c */ /* 0x000fda0003f04070 */
[----:B------:R-:W-:-:S05]  /*2a10*/  @!P0 IMAD R12, R9, 0x4, R0 ;  /* 0x00000004090c8824 */ /* 0x000fca00078e0200 */
[----:B------:R-:W2:Y:S01]  /*2a20*/  @!P0 LDL R11, [R12] ;  /* 0x000000000c0b8983 */ /* 0x000ea20000100800 */
[----:B------:R-:W-:Y:S01]  /*2a30*/  VOTEU.ANY UR5, UPT, PT ;  /* 0x0000000000057886 */ /* 0x000fe200038e0100 */
[----:B------:R-:W-:Y:S01]  /*2a40*/  IMAD.MOV.U32 R14, RZ, RZ, -0x1 ;  /* 0xffffffffff0e7424 */ /* 0x000fe200078e00ff */
[----:B------:R-:W-:Y:S01]  /*2a50*/  UFLO.U32 UR5, UR5 ;  /* 0x00000005000572bd */ /* 0x000fe200080e0000 */
[----:B------:R-:W-:Y:S01]  /*2a60*/  @!P1 STS [R3], R9 ;  /* 0x0000000903009388 */ /* 0x000fe20000000800 */
[----:B------:R-:W-:Y:S01]  /*2a70*/  MOV R15, 0xffffffff ;  /* 0xffffffff000f7802 */ /* 0x000fe20000000f00 */
        /* <DEDUP_REMOVED lines=24> */
.L_x_16:
[----:B------:R-:W-:Y:S05]  /*2c00*/  BSYNC.RECONVERGENT B0 ;  /* 0x0000000000007941 */ /* 0x000fea0003800200 */
.L_x_15:
[----:B------:R-:W-:Y:S06]  /*2c10*/  BAR.SYNC.DEFER_BLOCKING 0x0 ;  /* 0x0000000000007b1d */ /* 0x000fec0000010000 */
[----:B-1----:R-:W1:Y:S02]  /*2c20*/  LDS R5, [UR10+0x4] ;  /* 0x0000040aff057984 */ /* 0x002e640008000800 */
[----:B-1----:R-:W-:-:S13]  /*2c30*/  ISETP.NE.AND P1, PT, R5, R2, PT ;  /* 0x000000020500720c */ /* 0x002fda0003f25270 */
[----:B------:R-:W1:Y:S02]  /*2c40*/  @!P1 LDS R5, [R3] ;  /* 0x0000000003059984 */ /* 0x000e640000000800 */
[----:B-1----:R-:W-:-:S05]  /*2c50*/  @!P1 IADD3 R8, PT, PT, R5, 0x1, RZ ;  /* 0x0000000105089810 */ /* 0x002fca0007ffe0ff */
[----:B------:R-:W-:Y:S04]  /*2c60*/  @!P1 STS [R3], R8 ;  /* 0x0000000803009388 */ /* 0x000fe80000000800 */
[----:B------:R-:W1:Y:S02]  /*2c70*/  @!P1 LDS R5, [UR10] ;  /* 0x0000000aff059984 */ /* 0x000e640008000800 */
[----:B-1----:R-:W-:-:S04]  /*2c80*/  @!P1 ISETP.GT.AND P0, PT, R5, -0x1, PT ;  /* 0xffffffff0500980c */ /* 0x002fc80003f04270 */
[----:B------:R-:W-:Y:S02]  /*2c90*/  @!P1 SEL R4, R4, 0x80000000, P0 ;  /* 0x8000000004049807 */ /* 0x000fe40000000000 */
[----:B------:R-:W-:Y:S02]  /*2ca0*/  IADD3 R12, P0, PT, R6, 0x10, RZ ;  /* 0x00000010060c7810 */ /* 0x000fe40007f1e0ff */
[----:B------:R-:W-:-:S03]  /*2cb0*/  @!P1 LOP3.LUT R5, R4, R5, RZ, 0x3c, !PT ;  /* 0x0000000504059212 */ /* 0x000fc600078e3cff */
[----:B------:R-:W-:Y:S02]  /*2cc0*/  IMAD.X R13, RZ, RZ, R7, P0 ;  /* 0x000000ffff0d7224 */ /* 0x000fe400000e0607 */
[----:B------:R4:W-:Y:S01]  /*2cd0*/  @!P1 STG.E desc[UR8][R6.64+0x4], R5 ;  /* 0x0000040506009986 */ /* 0x0009e2000c101908 */
[----:B------:R-:W-:Y:S05]  /*2ce0*/  BRA.U UP0, `(.L_x_17) ;  /* 0xfffffff500607547 */ /* 0x000fea000b83ffff */
.L_x_8:
[----:B------:R-:W-:-:S13]  /*2cf0*/  ISETP.NE.AND P0, PT, RZ, UR12, PT ;  /* 0x0000000cff007c0c */ /* 0x000fda000bf05270 */
[----:B------:R-:W-:Y:S05]  /*2d00*/  @!P0 EXIT ;  /* 0x000000000000894d */ /* 0x000fea0003800000 */
[----:B------:R-:W5:Y:S01]  /*2d10*/  LDCU.64 UR6, c[0x0][0x380] ;  /* 0x00007000ff0677ac */ /* 0x000f620008000a00 */
[----:B------:R-:W-:Y:S02]  /*2d20*/  UIADD3 UR10, UPT, UPT, -UR12, URZ, URZ ;  /* 0x000000ff0c0a7290 */ /* 0x000fe4000fffe1ff */
[----:B-----5:R-:W-:-:S12]  /*2d30*/  UIMAD.WIDE.U32 UR6, UR4, 0x4, UR6 ;  /* 0x00000004040678a5 */ /* 0x020fd8000f8e0006 */
.L_x_22:
[----:B--2-4-:R-:W4:Y:S01]  /*2d40*/  LDS R5, [R3] ;  /* 0x0000000003057984 */ /* 0x014f220000000800 */
[----:B-123--:R-:W-:Y:S01]  /*2d50*/  IMAD.MOV.U32 R4, RZ, RZ, -0x1 ;  /* 0xffffffffff047424 */ /* 0x00efe200078e00ff */
[----:B----4-:R-:W-:-:S13]  /*2d60*/  ISETP.GT.U32.AND P0, PT, R5, 0xff, PT ;  /* 0x000000ff0500780c */ /* 0x010fda0003f04070 */
[----:B------:R-:W-:-:S05]  /*2d70*/  @!P0 LEA R5, R5, R0, 0x2 ;  /* 0x0000000005058211 */ /* 0x000fca00078e10ff */
[----:B------:R-:W2:Y:S01]  /*2d80*/  @!P0 LDL R4, [R5] ;  /* 0x0000000005048983 */ /* 0x000ea20000100800 */
[----:B------:R-:W3:Y:S01]  /*2d90*/  S2UR UR12, SR_CgaCtaId ;  /* 0x00000000000c79c3 */ /* 0x000ee20000008800 */
[----:B------:R-:W-:Y:S01]  /*2da0*/  VOTEU.ANY UR4, UPT, PT ;  /* 0x0000000000047886 */ /* 0x000fe200038e0100 */
[----:B------:R-:W-:Y:S01]  /*2db0*/  UMOV UR11, 0x400 ;  /* 0x00000400000b7882 */ /* 0x000fe20000000000 */
[----:B------:R-:W4:Y:S01]  /*2dc0*/  S2R R7, SR_LANEID ;  /* 0x0000000000077919 */ /* 0x000f220000000000 */
[----:B------:R-:W-:Y:S01]  /*2dd0*/  UFLO.U32 UR4, UR4 ;  /* 0x00000004000472bd */ /* 0x000fe200080e0000 */
[----:B-1----:R-:W-:Y:S01]  /*2de0*/  IMAD.MOV.U32 R8, RZ, RZ, -0x1 ;  /* 0xffffffffff087424 */ /* 0x002fe200078e00ff */
[----:B------:R-:W-:Y:S01]  /*2df0*/  UIADD3 UR10, UPT, UPT, UR10, 0x1, URZ ;  /* 0x000000010a0a7890 */ /* 0x000fe2000fffe0ff */
[----:B------:R-:W-:Y:S01]  /*2e00*/  IMAD.MOV.U32 R9, RZ, RZ, -0x1 ;  /* 0xffffffffff097424 */ /* 0x000fe200078e00ff */
[----:B------:R-:W-:Y:S02]  /*2e10*/  BSSY.RECONVERGENT B0, `(.L_x_18) ;  /* 0x0000015000007945 */ /* 0x000fe40003800200 */
[----:B------:R-:W-:-:S02]  /*2e20*/  UISETP.NE.AND UP1, UPT, UR10, URZ, UPT ;  /* 0x000000ff0a00728c */ /* 0x000fc4000bf25270 */
[----:B---3--:R-:W-:Y:S01]  /*2e30*/  ULEA UR13, UR12, UR11, 0x18 ;  /* 0x0000000b0c0d7291 */ /* 0x008fe2000f8ec0ff */
[----:B------:R-:W-:Y:S01]  /*2e40*/  BAR.SYNC.DEFER_BLOCKING 0x0 ;  /* 0x0000000000007b1d */ /* 0x000fe20000010000 */
[----:B----4-:R-:W-:-:S07]  /*2e50*/  ISETP.EQ.U32.AND P0, PT, R7, UR4, PT ;  /* 0x0000000407007c0c */ /* 0x010fce000bf02070 */
        /* <DEDUP_REMOVED lines=16> */
.L_x_19:
[----:B------:R-:W-:Y:S05]  /*2f60*/  BSYNC.RECONVERGENT B0 ;  /* 0x0000000000007941 */ /* 0x000fea0003800200 */
.L_x_18:
[----:B------:R-:W-:Y:S06]  /*2f70*/  BAR.SYNC.DEFER_BLOCKING 0x0 ;  /* 0x0000000000007b1d */ /* 0x000fec0000010000 */
[----:B------:R-:W-:Y:S01]  /*2f80*/  BSSY.RECONVERGENT B0, `(.L_x_20) ;  /* 0x000000e000007945 */ /* 0x000fe20003800200 */
[----:B------:R-:W2:Y:S02]  /*2f90*/  LDS R5, [UR13+0x4] ;  /* 0x0000040dff057984 */ /* 0x000ea40008000800 */
[----:B--2---:R-:W-:-:S13]  /*2fa0*/  ISETP.NE.AND P0, PT, R5, R2, PT ;  /* 0x000000020500720c */ /* 0x004fda0003f05270 */
[----:B------:R-:W-:Y:S05]  /*2fb0*/  @P0 BRA `(.L_x_21) ;  /* 0x0000000000280947 */ /* 0x000fea0003800000 */
[----:B-1----:R-:W1:Y:S01]  /*2fc0*/  LDS R4, [R3] ;  /* 0x0000000003047984 */ /* 0x002e620000000800 */
[----:B------:R-:W-:Y:S02]  /*2fd0*/  IMAD.U32 R5, RZ, RZ, UR7 ;  /* 0x00000007ff057e24 */ /* 0x000fe4000f8e00ff */
[----:B-1----:R-:W-:Y:S01]  /*2fe0*/  VIADD R6, R4, 0x1 ;  /* 0x0000000104067836 */ /* 0x002fe20000000000 */
[----:B------:R-:W-:-:S04]  /*2ff0*/  MOV R4, UR6 ;  /* 0x0000000600047c02 */ /* 0x000fc80008000f00 */
[----:B------:R-:W-:Y:S04]  /*3000*/  STS [R3], R6 ;  /* 0x0000000603007388 */ /* 0x000fe80000000800 */
[----:B------:R-:W1:Y:S02]  /*3010*/  LDS R7, [UR13] ;  /* 0x0000000dff077984 */ /* 0x000e640008000800 */
[----:B-1----:R-:W-:-:S04]  /*3020*/  ISETP.GT.AND P0, PT, R7, -0x1, PT ;  /* 0xffffffff0700780c */ /* 0x002fc80003f04270 */
[----:B------:R-:W-:-:S04]  /*3030*/  SEL R8, R8, 0x80000000, P0 ;  /* 0x8000000008087807 */ /* 0x000fc80000000000 */
[----:B------:R-:W-:-:S05]  /*3040*/  LOP3.LUT R7, R8, R7, RZ, 0x3c, !PT ;  /* 0x0000000708077212 */ /* 0x000fca00078e3cff */
[----:B------:R2:W-:Y:S02]  /*3050*/  STG.E desc[UR8][R4.64], R7 ;  /* 0x0000000704007986 */ /* 0x0005e4000c101908 */
.L_x_21:
[----:B------:R-:W-:Y:S05]  /*3060*/  BSYNC.RECONVERGENT B0 ;  /* 0x0000000000007941 */ /* 0x000fea0003800200 */
.L_x_20:
[----:B------:R-:W-:-:S04]  /*3070*/  UIADD3 UR6, UP0, UPT, UR6, 0x4, URZ ;  /* 0x0000000406067890 */ /* 0x000fc8000ff1e0ff */
[----:B------:R-:W-:Y:S01]  /*3080*/  UIADD3.X UR7, UPT, UPT, URZ, UR7, URZ, UP0, !UPT ;  /* 0x00000007ff077290 */ /* 0x000fe200087fe4ff */
[----:B------:R-:W-:Y:S11]  /*3090*/  BRA.U UP1, `(.L_x_22) ;  /* 0xfffffffd01287547 */ /* 0x000ff6000b83ffff */
[----:B------:R-:W-:Y:S05]  /*30a0*/  EXIT ;  /* 0x000000000000794d */ /* 0x000fea0003800000 */
.L_x_23:
[----:B------:R-:W-:-:S00]  /*30b0*/  BRA `(.L_x_23) ;  /* 0xfffffffc00fc7947 */ /* 0x000fc0000383ffff */
[----:B------:R-:W-:-:S00]  /*30c0*/  NOP ;  /* 0x0000000000007918 */ /* 0x000fc00000000000 */
        /* <DEDUP_REMOVED lines=11> */
.L_x_24:


//--------------------- .nv.shared._Z9RadixSortILj256ELj1024EEvPfj --------------------------
	.section	.nv.shared._Z9RadixSortILj256ELj1024EEvPfj,"aw",@nobits
	.sectionflags	@""
	.align	4
.nv.shared._Z9RadixSortILj256ELj1024EEvPfj:
	.zero		5128


//--------------------- .nv.shared.reserved.0     --------------------------
	.section	.nv.shared.reserved.0,"aw",@nobits
	.weak		__nv_reservedSMEM_offset_0_alias
	.size		__nv_reservedSMEM_offset_0_alias, 0, 64
	.other		__nv_reservedSMEM_offset_0_alias,@"STO_CUDA_RESERVED_SHARED STV_DEFAULT"
__nv_reservedSMEM_offset_0_alias:
	.zero		0
	.zero		64


//--------------------- .nv.constant0._Z9RadixSortILj256ELj1024EEvPfj --------------------------
	.section	.nv.constant0._Z9RadixSortILj256ELj1024EEvPfj,"a",@progbits
	.sectionflags	@""
	.align	4
.nv.constant0._Z9RadixSortILj256ELj1024EEvPfj:
	.zero		908


//--------------------- SYMBOLS --------------------------

	.type		.nv.reservedSmem.offset0,@object
	.size		.nv.reservedSmem.offset0,0x4
	.type		.nv.reservedSmem.cap,@object
	.size		.nv.reservedSmem.cap,0x4
